//
// Generated by NVIDIA NVVM Compiler
//
// Compiler Build ID: CL-36424714
// Cuda compilation tools, release 13.0, V13.0.88
// Based on NVVM 20.0.0
//

.version 9.0
.target sm_100
.address_size 64

	// .globl	_Z13dgemm_kernel2iiiPdiS_iS_i
.extern .shared .align 16 .b8 cache[];
.extern .shared .align 16 .b8 cacheB[];

.visible .entry _Z13dgemm_kernel2iiiPdiS_iS_i(
	.param .u32 _Z13dgemm_kernel2iiiPdiS_iS_i_param_0,
	.param .u32 _Z13dgemm_kernel2iiiPdiS_iS_i_param_1,
	.param .u32 _Z13dgemm_kernel2iiiPdiS_iS_i_param_2,
	.param .u64 .ptr .align 1 _Z13dgemm_kernel2iiiPdiS_iS_i_param_3,
	.param .u32 _Z13dgemm_kernel2iiiPdiS_iS_i_param_4,
	.param .u64 .ptr .align 1 _Z13dgemm_kernel2iiiPdiS_iS_i_param_5,
	.param .u32 _Z13dgemm_kernel2iiiPdiS_iS_i_param_6,
	.param .u64 .ptr .align 1 _Z13dgemm_kernel2iiiPdiS_iS_i_param_7,
	.param .u32 _Z13dgemm_kernel2iiiPdiS_iS_i_param_8
)
{
	.reg .pred 	%p<19>;
	.reg .b32 	%r<105>;
	.reg .b64 	%rd<155>;
	.reg .b64 	%fd<67>;

	ld.param.u32 	%r49, [_Z13dgemm_kernel2iiiPdiS_iS_i_param_1];
	ld.param.u32 	%r50, [_Z13dgemm_kernel2iiiPdiS_iS_i_param_2];
	ld.param.u64 	%rd9, [_Z13dgemm_kernel2iiiPdiS_iS_i_param_3];
	ld.param.u32 	%r51, [_Z13dgemm_kernel2iiiPdiS_iS_i_param_4];
	ld.param.u64 	%rd10, [_Z13dgemm_kernel2iiiPdiS_iS_i_param_5];
	ld.param.u32 	%r52, [_Z13dgemm_kernel2iiiPdiS_iS_i_param_6];
	ld.param.u64 	%rd11, [_Z13dgemm_kernel2iiiPdiS_iS_i_param_7];
	ld.param.u32 	%r53, [_Z13dgemm_kernel2iiiPdiS_iS_i_param_8];
	cvta.to.global.u64 	%rd1, %rd10;
	cvta.to.global.u64 	%rd2, %rd9;
	cvta.to.global.u64 	%rd3, %rd11;
	mov.u32 	%r54, %ctaid.x;
	mov.u32 	%r55, %ntid.x;
	mov.u32 	%r56, %tid.x;
	mad.lo.s32 	%r57, %r54, %r55, %r56;
	cvt.s64.s32 	%rd4, %r57;
	setp.lt.s32 	%p1, %r49, 1;
	@%p1 bra 	$L__BB0_26;
	setp.lt.s32 	%p2, %r50, 1;
	@%p2 bra 	$L__BB0_15;
	and.b32  	%r1, %r50, 7;
	add.s32 	%r2, %r1, -1;
	and.b32  	%r3, %r50, 3;
	and.b32  	%r4, %r50, 2147483640;
	and.b32  	%r5, %r50, 1;
	neg.s32 	%r6, %r4;
	shl.b32 	%r7, %r51, 3;
	mul.lo.s32 	%r8, %r51, 7;
	mul.lo.s32 	%r9, %r51, 6;
	mul.lo.s32 	%r10, %r51, 5;
	shl.b32 	%r11, %r51, 2;
	mul.lo.s32 	%r12, %r51, 3;
	shl.b32 	%r13, %r51, 1;
	mov.b32 	%r88, 0;
$L__BB0_3:
	setp.lt.u32 	%p11, %r50, 8;
	mul.lo.s32 	%r78, %r88, %r52;
	cvt.s64.s32 	%rd5, %r78;
	mov.f64 	%fd66, 0d0000000000000000;
	mov.b32 	%r99, 0;
	@%p11 bra 	$L__BB0_6;
	shl.b64 	%rd76, %rd5, 3;
	add.s64 	%rd77, %rd1, %rd76;
	add.s64 	%rd154, %rd77, 32;
	mov.f64 	%fd66, 0d0000000000000000;
	mov.b32 	%r96, 0;
	mov.u32 	%r89, %r51;
	mov.u32 	%r90, %r13;
	mov.u32 	%r91, %r12;
	mov.u32 	%r92, %r11;
	mov.u32 	%r93, %r10;
	mov.u32 	%r94, %r9;
	mov.u32 	%r95, %r8;
	mov.u32 	%r97, %r6;
$L__BB0_5:
	.pragma "nounroll";
	cvt.s64.s32 	%rd78, %r96;
	add.s64 	%rd79, %rd78, %rd4;
	shl.b64 	%rd80, %rd79, 3;
	add.s64 	%rd81, %rd2, %rd80;
	ld.global.f64 	%fd16, [%rd81];
	ld.global.f64 	%fd17, [%rd154+-32];
	fma.rn.f64 	%fd18, %fd16, %fd17, %fd66;
	cvt.s64.s32 	%rd82, %r89;
	add.s64 	%rd83, %rd82, %rd4;
	shl.b64 	%rd84, %rd83, 3;
	add.s64 	%rd85, %rd2, %rd84;
	ld.global.f64 	%fd19, [%rd85];
	ld.global.f64 	%fd20, [%rd154+-24];
	fma.rn.f64 	%fd21, %fd19, %fd20, %fd18;
	cvt.s64.s32 	%rd86, %r90;
	add.s64 	%rd87, %rd86, %rd4;
	shl.b64 	%rd88, %rd87, 3;
	add.s64 	%rd89, %rd2, %rd88;
	ld.global.f64 	%fd22, [%rd89];
	ld.global.f64 	%fd23, [%rd154+-16];
	fma.rn.f64 	%fd24, %fd22, %fd23, %fd21;
	cvt.s64.s32 	%rd90, %r91;
	add.s64 	%rd91, %rd90, %rd4;
	shl.b64 	%rd92, %rd91, 3;
	add.s64 	%rd93, %rd2, %rd92;
	ld.global.f64 	%fd25, [%rd93];
	ld.global.f64 	%fd26, [%rd154+-8];
	fma.rn.f64 	%fd27, %fd25, %fd26, %fd24;
	cvt.s64.s32 	%rd94, %r92;
	add.s64 	%rd95, %rd94, %rd4;
	shl.b64 	%rd96, %rd95, 3;
	add.s64 	%rd97, %rd2, %rd96;
	ld.global.f64 	%fd28, [%rd97];
	ld.global.f64 	%fd29, [%rd154];
	fma.rn.f64 	%fd30, %fd28, %fd29, %fd27;
	cvt.s64.s32 	%rd98, %r93;
	add.s64 	%rd99, %rd98, %rd4;
	shl.b64 	%rd100, %rd99, 3;
	add.s64 	%rd101, %rd2, %rd100;
	ld.global.f64 	%fd31, [%rd101];
	ld.global.f64 	%fd32, [%rd154+8];
	fma.rn.f64 	%fd33, %fd31, %fd32, %fd30;
	cvt.s64.s32 	%rd102, %r94;
	add.s64 	%rd103, %rd102, %rd4;
	shl.b64 	%rd104, %rd103, 3;
	add.s64 	%rd105, %rd2, %rd104;
	ld.global.f64 	%fd34, [%rd105];
	ld.global.f64 	%fd35, [%rd154+16];
	fma.rn.f64 	%fd36, %fd34, %fd35, %fd33;
	cvt.s64.s32 	%rd106, %r95;
	add.s64 	%rd107, %rd106, %rd4;
	shl.b64 	%rd108, %rd107, 3;
	add.s64 	%rd109, %rd2, %rd108;
	ld.global.f64 	%fd37, [%rd109];
	ld.global.f64 	%fd38, [%rd154+24];
	fma.rn.f64 	%fd66, %fd37, %fd38, %fd36;
	add.s32 	%r97, %r97, 8;
	add.s32 	%r96, %r96, %r7;
	add.s32 	%r95, %r95, %r7;
	add.s32 	%r94, %r94, %r7;
	add.s32 	%r93, %r93, %r7;
	add.s32 	%r92, %r92, %r7;
	add.s32 	%r91, %r91, %r7;
	add.s32 	%r90, %r90, %r7;
	add.s64 	%rd154, %rd154, 64;
	add.s32 	%r89, %r89, %r7;
	setp.ne.s32 	%p12, %r97, 0;
	mov.u32 	%r99, %r4;
	@%p12 bra 	$L__BB0_5;
$L__BB0_6:
	setp.eq.s32 	%p13, %r1, 0;
	@%p13 bra 	$L__BB0_14;
	setp.lt.u32 	%p14, %r2, 3;
	@%p14 bra 	$L__BB0_9;
	mul.lo.s32 	%r80, %r99, %r51;
	cvt.s64.s32 	%rd110, %r80;
	add.s64 	%rd111, %rd110, %rd4;
	shl.b64 	%rd112, %rd111, 3;
	add.s64 	%rd113, %rd2, %rd112;
	ld.global.f64 	%fd40, [%rd113];
	cvt.u64.u32 	%rd114, %r99;
	add.s64 	%rd115, %rd114, %rd5;
	shl.b64 	%rd116, %rd115, 3;
	add.s64 	%rd117, %rd1, %rd116;
	ld.global.f64 	%fd41, [%rd117];
	fma.rn.f64 	%fd42, %fd40, %fd41, %fd66;
	add.s32 	%r81, %r80, %r51;
	cvt.s64.s32 	%rd118, %r81;
	add.s64 	%rd119, %rd118, %rd4;
	shl.b64 	%rd120, %rd119, 3;
	add.s64 	%rd121, %rd2, %rd120;
	ld.global.f64 	%fd43, [%rd121];
	ld.global.f64 	%fd44, [%rd117+8];
	fma.rn.f64 	%fd45, %fd43, %fd44, %fd42;
	add.s32 	%r82, %r81, %r51;
	cvt.s64.s32 	%rd122, %r82;
	add.s64 	%rd123, %rd122, %rd4;
	shl.b64 	%rd124, %rd123, 3;
	add.s64 	%rd125, %rd2, %rd124;
	ld.global.f64 	%fd46, [%rd125];
	ld.global.f64 	%fd47, [%rd117+16];
	fma.rn.f64 	%fd48, %fd46, %fd47, %fd45;
	add.s32 	%r83, %r82, %r51;
	cvt.s64.s32 	%rd126, %r83;
	add.s64 	%rd127, %rd126, %rd4;
	shl.b64 	%rd128, %rd127, 3;
	add.s64 	%rd129, %rd2, %rd128;
	ld.global.f64 	%fd49, [%rd129];
	ld.global.f64 	%fd50, [%rd117+24];
	fma.rn.f64 	%fd66, %fd49, %fd50, %fd48;
	add.s32 	%r99, %r99, 4;
$L__BB0_9:
	setp.eq.s32 	%p15, %r3, 0;
	@%p15 bra 	$L__BB0_14;
	setp.eq.s32 	%p16, %r3, 1;
	@%p16 bra 	$L__BB0_12;
	mul.lo.s32 	%r84, %r99, %r51;
	cvt.s64.s32 	%rd130, %r84;
	add.s64 	%rd131, %rd130, %rd4;
	shl.b64 	%rd132, %rd131, 3;
	add.s64 	%rd133, %rd2, %rd132;
	ld.global.f64 	%fd52, [%rd133];
	cvt.u64.u32 	%rd134, %r99;
	add.s64 	%rd135, %rd134, %rd5;
	shl.b64 	%rd136, %rd135, 3;
	add.s64 	%rd137, %rd1, %rd136;
	ld.global.f64 	%fd53, [%rd137];
	fma.rn.f64 	%fd54, %fd52, %fd53, %fd66;
	add.s32 	%r85, %r84, %r51;
	cvt.s64.s32 	%rd138, %r85;
	add.s64 	%rd139, %rd138, %rd4;
	shl.b64 	%rd140, %rd139, 3;
	add.s64 	%rd141, %rd2, %rd140;
	ld.global.f64 	%fd55, [%rd141];
	ld.global.f64 	%fd56, [%rd137+8];
	fma.rn.f64 	%fd66, %fd55, %fd56, %fd54;
	add.s32 	%r99, %r99, 2;
$L__BB0_12:
	setp.eq.s32 	%p17, %r5, 0;
	@%p17 bra 	$L__BB0_14;
	mul.lo.s32 	%r86, %r99, %r51;
	cvt.s64.s32 	%rd142, %r86;
	add.s64 	%rd143, %rd142, %rd4;
	shl.b64 	%rd144, %rd143, 3;
	add.s64 	%rd145, %rd2, %rd144;
	ld.global.f64 	%fd57, [%rd145];
	cvt.u64.u32 	%rd146, %r99;
	add.s64 	%rd147, %rd146, %rd5;
	shl.b64 	%rd148, %rd147, 3;
	add.s64 	%rd149, %rd1, %rd148;
	ld.global.f64 	%fd58, [%rd149];
	fma.rn.f64 	%fd66, %fd57, %fd58, %fd66;
$L__BB0_14:
	mul.lo.s32 	%r87, %r88, %r53;
	cvt.s64.s32 	%rd150, %r87;
	add.s64 	%rd151, %rd150, %rd4;
	shl.b64 	%rd152, %rd151, 3;
	add.s64 	%rd153, %rd3, %rd152;
	st.global.f64 	[%rd153], %fd66;
	add.s32 	%r88, %r88, 1;
	setp.eq.s32 	%p18, %r88, %r49;
	@%p18 bra 	$L__BB0_26;
	bra.uni 	$L__BB0_3;
$L__BB0_15:
	and.b32  	%r39, %r49, 7;
	setp.lt.u32 	%p3, %r49, 8;
	mov.b32 	%r103, 0;
	@%p3 bra 	$L__BB0_18;
	and.b32  	%r103, %r49, 2147483640;
	mov.b32 	%r101, 0;
$L__BB0_17:
	.pragma "nounroll";
	mul.lo.s32 	%r60, %r101, %r53;
	cvt.s64.s32 	%rd12, %r60;
	add.s64 	%rd13, %rd12, %rd4;
	shl.b64 	%rd14, %rd13, 3;
	add.s64 	%rd15, %rd3, %rd14;
	mov.b64 	%rd16, 0;
	st.global.u64 	[%rd15], %rd16;
	add.s32 	%r61, %r60, %r53;
	cvt.s64.s32 	%rd17, %r61;
	add.s64 	%rd18, %rd17, %rd4;
	shl.b64 	%rd19, %rd18, 3;
	add.s64 	%rd20, %rd3, %rd19;
	st.global.u64 	[%rd20], %rd16;
	add.s32 	%r62, %r61, %r53;
	cvt.s64.s32 	%rd21, %r62;
	add.s64 	%rd22, %rd21, %rd4;
	shl.b64 	%rd23, %rd22, 3;
	add.s64 	%rd24, %rd3, %rd23;
	st.global.u64 	[%rd24], %rd16;
	add.s32 	%r63, %r62, %r53;
	cvt.s64.s32 	%rd25, %r63;
	add.s64 	%rd26, %rd25, %rd4;
	shl.b64 	%rd27, %rd26, 3;
	add.s64 	%rd28, %rd3, %rd27;
	st.global.u64 	[%rd28], %rd16;
	add.s32 	%r64, %r63, %r53;
	cvt.s64.s32 	%rd29, %r64;
	add.s64 	%rd30, %rd29, %rd4;
	shl.b64 	%rd31, %rd30, 3;
	add.s64 	%rd32, %rd3, %rd31;
	st.global.u64 	[%rd32], %rd16;
	add.s32 	%r65, %r64, %r53;
	cvt.s64.s32 	%rd33, %r65;
	add.s64 	%rd34, %rd33, %rd4;
	shl.b64 	%rd35, %rd34, 3;
	add.s64 	%rd36, %rd3, %rd35;
	st.global.u64 	[%rd36], %rd16;
	add.s32 	%r66, %r65, %r53;
	cvt.s64.s32 	%rd37, %r66;
	add.s64 	%rd38, %rd37, %rd4;
	shl.b64 	%rd39, %rd38, 3;
	add.s64 	%rd40, %rd3, %rd39;
	st.global.u64 	[%rd40], %rd16;
	add.s32 	%r67, %r66, %r53;
	cvt.s64.s32 	%rd41, %r67;
	add.s64 	%rd42, %rd41, %rd4;
	shl.b64 	%rd43, %rd42, 3;
	add.s64 	%rd44, %rd3, %rd43;
	st.global.u64 	[%rd44], %rd16;
	add.s32 	%r101, %r101, 8;
	setp.ne.s32 	%p4, %r101, %r103;
	@%p4 bra 	$L__BB0_17;
$L__BB0_18:
	setp.eq.s32 	%p5, %r39, 0;
	@%p5 bra 	$L__BB0_26;
	and.b32  	%r44, %r49, 3;
	setp.lt.u32 	%p6, %r39, 4;
	@%p6 bra 	$L__BB0_21;
	mul.lo.s32 	%r68, %r103, %r53;
	cvt.s64.s32 	%rd45, %r68;
	add.s64 	%rd46, %rd45, %rd4;
	shl.b64 	%rd47, %rd46, 3;
	add.s64 	%rd48, %rd3, %rd47;
	mov.b64 	%rd49, 0;
	st.global.u64 	[%rd48], %rd49;
	add.s32 	%r69, %r68, %r53;
	cvt.s64.s32 	%rd50, %r69;
	add.s64 	%rd51, %rd50, %rd4;
	shl.b64 	%rd52, %rd51, 3;
	add.s64 	%rd53, %rd3, %rd52;
	st.global.u64 	[%rd53], %rd49;
	add.s32 	%r70, %r69, %r53;
	cvt.s64.s32 	%rd54, %r70;
	add.s64 	%rd55, %rd54, %rd4;
	shl.b64 	%rd56, %rd55, 3;
	add.s64 	%rd57, %rd3, %rd56;
	st.global.u64 	[%rd57], %rd49;
	add.s32 	%r71, %r70, %r53;
	cvt.s64.s32 	%rd58, %r71;
	add.s64 	%rd59, %rd58, %rd4;
	shl.b64 	%rd60, %rd59, 3;
	add.s64 	%rd61, %rd3, %rd60;
	st.global.u64 	[%rd61], %rd49;
	add.s32 	%r103, %r103, 4;
$L__BB0_21:
	setp.eq.s32 	%p7, %r44, 0;
	@%p7 bra 	$L__BB0_26;
	setp.eq.s32 	%p8, %r44, 1;
	@%p8 bra 	$L__BB0_24;
	mul.lo.s32 	%r72, %r103, %r53;
	cvt.s64.s32 	%rd62, %r72;
	add.s64 	%rd63, %rd62, %rd4;
	shl.b64 	%rd64, %rd63, 3;
	add.s64 	%rd65, %rd3, %rd64;
	mov.b64 	%rd66, 0;
	st.global.u64 	[%rd65], %rd66;
	add.s32 	%r73, %r72, %r53;
	cvt.s64.s32 	%rd67, %r73;
	add.s64 	%rd68, %rd67, %rd4;
	shl.b64 	%rd69, %rd68, 3;
	add.s64 	%rd70, %rd3, %rd69;
	st.global.u64 	[%rd70], %rd66;
	add.s32 	%r103, %r103, 2;
$L__BB0_24:
	and.b32  	%r74, %r49, 1;
	setp.eq.b32 	%p9, %r74, 1;
	not.pred 	%p10, %p9;
	@%p10 bra 	$L__BB0_26;
	mul.lo.s32 	%r75, %r103, %r53;
	cvt.s64.s32 	%rd71, %r75;
	add.s64 	%rd72, %rd71, %rd4;
	shl.b64 	%rd73, %rd72, 3;
	add.s64 	%rd74, %rd3, %rd73;
	mov.b64 	%rd75, 0;
	st.global.u64 	[%rd74], %rd75;
$L__BB0_26:
	ret;

}
	// .globl	_Z15dgemm_kernel2_1iiiPdiS_iS_i
.visible .entry _Z15dgemm_kernel2_1iiiPdiS_iS_i(
	.param .u32 _Z15dgemm_kernel2_1iiiPdiS_iS_i_param_0,
	.param .u32 _Z15dgemm_kernel2_1iiiPdiS_iS_i_param_1,
	.param .u32 _Z15dgemm_kernel2_1iiiPdiS_iS_i_param_2,
	.param .u64 .ptr .align 1 _Z15dgemm_kernel2_1iiiPdiS_iS_i_param_3,
	.param .u32 _Z15dgemm_kernel2_1iiiPdiS_iS_i_param_4,
	.param .u64 .ptr .align 1 _Z15dgemm_kernel2_1iiiPdiS_iS_i_param_5,
	.param .u32 _Z15dgemm_kernel2_1iiiPdiS_iS_i_param_6,
	.param .u64 .ptr .align 1 _Z15dgemm_kernel2_1iiiPdiS_iS_i_param_7,
	.param .u32 _Z15dgemm_kernel2_1iiiPdiS_iS_i_param_8
)
{
	.reg .pred 	%p<10>;
	.reg .b32 	%r<67>;
	.reg .b64 	%rd<91>;
	.reg .b64 	%fd<114>;

	ld.param.u32 	%r34, [_Z15dgemm_kernel2_1iiiPdiS_iS_i_param_2];
	ld.param.u64 	%rd8, [_Z15dgemm_kernel2_1iiiPdiS_iS_i_param_3];
	ld.param.u32 	%r35, [_Z15dgemm_kernel2_1iiiPdiS_iS_i_param_4];
	ld.param.u64 	%rd9, [_Z15dgemm_kernel2_1iiiPdiS_iS_i_param_5];
	ld.param.u32 	%r36, [_Z15dgemm_kernel2_1iiiPdiS_iS_i_param_6];
	cvta.to.global.u64 	%rd1, %rd9;
	cvta.to.global.u64 	%rd2, %rd8;
	mov.u32 	%r38, %ctaid.x;
	mov.u32 	%r39, %ntid.x;
	mov.u32 	%r40, %tid.x;
	mad.lo.s32 	%r41, %r38, %r39, %r40;
	cvt.s64.s32 	%rd3, %r41;
	setp.lt.s32 	%p1, %r34, 1;
	mov.f64 	%fd112, 0d0000000000000000;
	mov.f64 	%fd113, %fd112;
	@%p1 bra 	$L__BB1_12;
	setp.lt.u32 	%p2, %r34, 8;
	mov.f64 	%fd113, 0d0000000000000000;
	mov.b32 	%r65, 0;
	mov.f64 	%fd112, %fd113;
	@%p2 bra 	$L__BB1_4;
	and.b32  	%r44, %r34, 2147483640;
	neg.s32 	%r63, %r44;
	mul.lo.s32 	%r61, %r35, 7;
	mul.lo.s32 	%r60, %r35, 6;
	mul.lo.s32 	%r59, %r35, 5;
	add.s64 	%rd90, %rd1, 32;
	shl.b32 	%r58, %r35, 2;
	mul.lo.s32 	%r57, %r35, 3;
	shl.b32 	%r56, %r35, 1;
	mov.f64 	%fd113, 0d0000000000000000;
	mov.b32 	%r62, 0;
	mul.wide.s32 	%rd14, %r36, 8;
	mov.u32 	%r55, %r35;
$L__BB1_3:
	.pragma "nounroll";
	and.b32  	%r65, %r34, 2147483640;
	cvt.s64.s32 	%rd10, %r62;
	add.s64 	%rd11, %rd10, %rd3;
	shl.b64 	%rd12, %rd11, 3;
	add.s64 	%rd13, %rd2, %rd12;
	ld.global.f64 	%fd29, [%rd13];
	ld.global.f64 	%fd30, [%rd90+-32];
	fma.rn.f64 	%fd31, %fd29, %fd30, %fd112;
	add.s64 	%rd15, %rd90, %rd14;
	ld.global.f64 	%fd32, [%rd15+-32];
	fma.rn.f64 	%fd33, %fd29, %fd32, %fd113;
	cvt.s64.s32 	%rd16, %r55;
	add.s64 	%rd17, %rd16, %rd3;
	shl.b64 	%rd18, %rd17, 3;
	add.s64 	%rd19, %rd2, %rd18;
	ld.global.f64 	%fd34, [%rd19];
	ld.global.f64 	%fd35, [%rd90+-24];
	fma.rn.f64 	%fd36, %fd34, %fd35, %fd31;
	ld.global.f64 	%fd37, [%rd15+-24];
	fma.rn.f64 	%fd38, %fd34, %fd37, %fd33;
	cvt.s64.s32 	%rd20, %r56;
	add.s64 	%rd21, %rd20, %rd3;
	shl.b64 	%rd22, %rd21, 3;
	add.s64 	%rd23, %rd2, %rd22;
	ld.global.f64 	%fd39, [%rd23];
	ld.global.f64 	%fd40, [%rd90+-16];
	fma.rn.f64 	%fd41, %fd39, %fd40, %fd36;
	ld.global.f64 	%fd42, [%rd15+-16];
	fma.rn.f64 	%fd43, %fd39, %fd42, %fd38;
	cvt.s64.s32 	%rd24, %r57;
	add.s64 	%rd25, %rd24, %rd3;
	shl.b64 	%rd26, %rd25, 3;
	add.s64 	%rd27, %rd2, %rd26;
	ld.global.f64 	%fd44, [%rd27];
	ld.global.f64 	%fd45, [%rd90+-8];
	fma.rn.f64 	%fd46, %fd44, %fd45, %fd41;
	ld.global.f64 	%fd47, [%rd15+-8];
	fma.rn.f64 	%fd48, %fd44, %fd47, %fd43;
	cvt.s64.s32 	%rd28, %r58;
	add.s64 	%rd29, %rd28, %rd3;
	shl.b64 	%rd30, %rd29, 3;
	add.s64 	%rd31, %rd2, %rd30;
	ld.global.f64 	%fd49, [%rd31];
	ld.global.f64 	%fd50, [%rd90];
	fma.rn.f64 	%fd51, %fd49, %fd50, %fd46;
	ld.global.f64 	%fd52, [%rd15];
	fma.rn.f64 	%fd53, %fd49, %fd52, %fd48;
	cvt.s64.s32 	%rd32, %r59;
	add.s64 	%rd33, %rd32, %rd3;
	shl.b64 	%rd34, %rd33, 3;
	add.s64 	%rd35, %rd2, %rd34;
	ld.global.f64 	%fd54, [%rd35];
	ld.global.f64 	%fd55, [%rd90+8];
	fma.rn.f64 	%fd56, %fd54, %fd55, %fd51;
	ld.global.f64 	%fd57, [%rd15+8];
	fma.rn.f64 	%fd58, %fd54, %fd57, %fd53;
	cvt.s64.s32 	%rd36, %r60;
	add.s64 	%rd37, %rd36, %rd3;
	shl.b64 	%rd38, %rd37, 3;
	add.s64 	%rd39, %rd2, %rd38;
	ld.global.f64 	%fd59, [%rd39];
	ld.global.f64 	%fd60, [%rd90+16];
	fma.rn.f64 	%fd61, %fd59, %fd60, %fd56;
	ld.global.f64 	%fd62, [%rd15+16];
	fma.rn.f64 	%fd63, %fd59, %fd62, %fd58;
	cvt.s64.s32 	%rd40, %r61;
	add.s64 	%rd41, %rd40, %rd3;
	shl.b64 	%rd42, %rd41, 3;
	add.s64 	%rd43, %rd2, %rd42;
	ld.global.f64 	%fd64, [%rd43];
	ld.global.f64 	%fd65, [%rd90+24];
	fma.rn.f64 	%fd112, %fd64, %fd65, %fd61;
	ld.global.f64 	%fd66, [%rd15+24];
	fma.rn.f64 	%fd113, %fd64, %fd66, %fd63;
	add.s32 	%r63, %r63, 8;
	shl.b32 	%r45, %r35, 3;
	add.s32 	%r62, %r62, %r45;
	add.s32 	%r61, %r61, %r45;
	add.s32 	%r60, %r60, %r45;
	add.s32 	%r59, %r59, %r45;
	add.s64 	%rd90, %rd90, 64;
	add.s32 	%r58, %r58, %r45;
	add.s32 	%r57, %r57, %r45;
	add.s32 	%r56, %r56, %r45;
	add.s32 	%r55, %r55, %r45;
	setp.ne.s32 	%p3, %r63, 0;
	@%p3 bra 	$L__BB1_3;
$L__BB1_4:
	and.b32  	%r28, %r34, 7;
	setp.eq.s32 	%p4, %r28, 0;
	@%p4 bra 	$L__BB1_12;
	and.b32  	%r29, %r34, 3;
	setp.lt.u32 	%p5, %r28, 4;
	@%p5 bra 	$L__BB1_7;
	mul.lo.s32 	%r46, %r65, %r35;
	cvt.s64.s32 	%rd44, %r46;
	add.s64 	%rd45, %rd44, %rd3;
	shl.b64 	%rd46, %rd45, 3;
	add.s64 	%rd47, %rd2, %rd46;
	ld.global.f64 	%fd68, [%rd47];
	mul.wide.u32 	%rd48, %r65, 8;
	add.s64 	%rd49, %rd1, %rd48;
	ld.global.f64 	%fd69, [%rd49];
	fma.rn.f64 	%fd70, %fd68, %fd69, %fd112;
	mul.wide.s32 	%rd50, %r36, 8;
	add.s64 	%rd51, %rd49, %rd50;
	ld.global.f64 	%fd71, [%rd51];
	fma.rn.f64 	%fd72, %fd68, %fd71, %fd113;
	add.s32 	%r47, %r46, %r35;
	cvt.s64.s32 	%rd52, %r47;
	add.s64 	%rd53, %rd52, %rd3;
	shl.b64 	%rd54, %rd53, 3;
	add.s64 	%rd55, %rd2, %rd54;
	ld.global.f64 	%fd73, [%rd55];
	ld.global.f64 	%fd74, [%rd49+8];
	fma.rn.f64 	%fd75, %fd73, %fd74, %fd70;
	ld.global.f64 	%fd76, [%rd51+8];
	fma.rn.f64 	%fd77, %fd73, %fd76, %fd72;
	add.s32 	%r48, %r47, %r35;
	cvt.s64.s32 	%rd56, %r48;
	add.s64 	%rd57, %rd56, %rd3;
	shl.b64 	%rd58, %rd57, 3;
	add.s64 	%rd59, %rd2, %rd58;
	ld.global.f64 	%fd78, [%rd59];
	ld.global.f64 	%fd79, [%rd49+16];
	fma.rn.f64 	%fd80, %fd78, %fd79, %fd75;
	ld.global.f64 	%fd81, [%rd51+16];
	fma.rn.f64 	%fd82, %fd78, %fd81, %fd77;
	add.s32 	%r49, %r48, %r35;
	cvt.s64.s32 	%rd60, %r49;
	add.s64 	%rd61, %rd60, %rd3;
	shl.b64 	%rd62, %rd61, 3;
	add.s64 	%rd63, %rd2, %rd62;
	ld.global.f64 	%fd83, [%rd63];
	ld.global.f64 	%fd84, [%rd49+24];
	fma.rn.f64 	%fd112, %fd83, %fd84, %fd80;
	ld.global.f64 	%fd85, [%rd51+24];
	fma.rn.f64 	%fd113, %fd83, %fd85, %fd82;
	add.s32 	%r65, %r65, 4;
$L__BB1_7:
	setp.eq.s32 	%p6, %r29, 0;
	@%p6 bra 	$L__BB1_12;
	setp.eq.s32 	%p7, %r29, 1;
	@%p7 bra 	$L__BB1_10;
	mul.lo.s32 	%r50, %r65, %r35;
	cvt.s64.s32 	%rd64, %r50;
	add.s64 	%rd65, %rd64, %rd3;
	shl.b64 	%rd66, %rd65, 3;
	add.s64 	%rd67, %rd2, %rd66;
	ld.global.f64 	%fd87, [%rd67];
	mul.wide.u32 	%rd68, %r65, 8;
	add.s64 	%rd69, %rd1, %rd68;
	ld.global.f64 	%fd88, [%rd69];
	fma.rn.f64 	%fd89, %fd87, %fd88, %fd112;
	mul.wide.s32 	%rd70, %r36, 8;
	add.s64 	%rd71, %rd69, %rd70;
	ld.global.f64 	%fd90, [%rd71];
	fma.rn.f64 	%fd91, %fd87, %fd90, %fd113;
	add.s32 	%r51, %r50, %r35;
	cvt.s64.s32 	%rd72, %r51;
	add.s64 	%rd73, %rd72, %rd3;
	shl.b64 	%rd74, %rd73, 3;
	add.s64 	%rd75, %rd2, %rd74;
	ld.global.f64 	%fd92, [%rd75];
	ld.global.f64 	%fd93, [%rd69+8];
	fma.rn.f64 	%fd112, %fd92, %fd93, %fd89;
	ld.global.f64 	%fd94, [%rd71+8];
	fma.rn.f64 	%fd113, %fd92, %fd94, %fd91;
	add.s32 	%r65, %r65, 2;
$L__BB1_10:
	and.b32  	%r52, %r34, 1;
	setp.eq.b32 	%p8, %r52, 1;
	not.pred 	%p9, %p8;
	@%p9 bra 	$L__BB1_12;
	mul.lo.s32 	%r53, %r65, %r35;
	cvt.s64.s32 	%rd76, %r53;
	add.s64 	%rd77, %rd76, %rd3;
	shl.b64 	%rd78, %rd77, 3;
	add.s64 	%rd79, %rd2, %rd78;
	ld.global.f64 	%fd95, [%rd79];
	mul.wide.u32 	%rd80, %r65, 8;
	add.s64 	%rd81, %rd1, %rd80;
	ld.global.f64 	%fd96, [%rd81];
	fma.rn.f64 	%fd112, %fd95, %fd96, %fd112;
	mul.wide.s32 	%rd82, %r36, 8;
	add.s64 	%rd83, %rd81, %rd82;
	ld.global.f64 	%fd97, [%rd83];
	fma.rn.f64 	%fd113, %fd95, %fd97, %fd113;
$L__BB1_12:
	ld.param.u32 	%r54, [_Z15dgemm_kernel2_1iiiPdiS_iS_i_param_8];
	ld.param.u64 	%rd89, [_Z15dgemm_kernel2_1iiiPdiS_iS_i_param_7];
	cvta.to.global.u64 	%rd84, %rd89;
	shl.b64 	%rd85, %rd3, 3;
	add.s64 	%rd86, %rd84, %rd85;
	st.global.f64 	[%rd86], %fd112;
	mul.wide.s32 	%rd87, %r54, 8;
	add.s64 	%rd88, %rd86, %rd87;
	st.global.f64 	[%rd88], %fd113;
	ret;

}
	// .globl	_Z13dgemm_kernel3iiiiPdiS_iS_i
.visible .entry _Z13dgemm_kernel3iiiiPdiS_iS_i(
	.param .u32 _Z13dgemm_kernel3iiiiPdiS_iS_i_param_0,
	.param .u32 _Z13dgemm_kernel3iiiiPdiS_iS_i_param_1,
	.param .u32 _Z13dgemm_kernel3iiiiPdiS_iS_i_param_2,
	.param .u32 _Z13dgemm_kernel3iiiiPdiS_iS_i_param_3,
	.param .u64 .ptr .align 1 _Z13dgemm_kernel3iiiiPdiS_iS_i_param_4,
	.param .u32 _Z13dgemm_kernel3iiiiPdiS_iS_i_param_5,
	.param .u64 .ptr .align 1 _Z13dgemm_kernel3iiiiPdiS_iS_i_param_6,
	.param .u32 _Z13dgemm_kernel3iiiiPdiS_iS_i_param_7,
	.param .u64 .ptr .align 1 _Z13dgemm_kernel3iiiiPdiS_iS_i_param_8,
	.param .u32 _Z13dgemm_kernel3iiiiPdiS_iS_i_param_9
)
{
	.reg .pred 	%p<11>;
	.reg .b32 	%r<101>;
	.reg .b64 	%rd<81>;
	.reg .b64 	%fd<123>;

	ld.param.u32 	%r43, [_Z13dgemm_kernel3iiiiPdiS_iS_i_param_2];
	ld.param.u32 	%r44, [_Z13dgemm_kernel3iiiiPdiS_iS_i_param_3];
	ld.param.u64 	%rd8, [_Z13dgemm_kernel3iiiiPdiS_iS_i_param_4];
	ld.param.u32 	%r45, [_Z13dgemm_kernel3iiiiPdiS_iS_i_param_5];
	ld.param.u64 	%rd6, [_Z13dgemm_kernel3iiiiPdiS_iS_i_param_6];
	ld.param.u32 	%r46, [_Z13dgemm_kernel3iiiiPdiS_iS_i_param_7];
	cvta.to.global.u64 	%rd1, %rd8;
	mov.u32 	%r48, %ctaid.x;
	mov.u32 	%r49, %ntid.x;
	mov.u32 	%r1, %tid.x;
	mad.lo.s32 	%r50, %r48, %r49, %r1;
	cvt.s64.s32 	%rd2, %r50;
	setp.lt.s32 	%p1, %r43, 1;
	mov.f64 	%fd119, 0d0000000000000000;
	mov.f64 	%fd120, %fd119;
	@%p1 bra 	$L__BB2_15;
	cvta.to.global.u64 	%rd80, %rd6;
	and.b32  	%r2, %r44, 7;
	and.b32  	%r3, %r44, 3;
	and.b32  	%r4, %r44, 2147483640;
	and.b32  	%r5, %r44, 1;
	neg.s32 	%r6, %r4;
	shl.b32 	%r7, %r45, 3;
	mov.f64 	%fd120, 0d0000000000000000;
	mov.b32 	%r87, 0;
	mul.wide.u32 	%rd9, %r1, 8;
	mul.wide.s32 	%rd11, %r46, 8;
	mul.wide.s32 	%rd73, %r44, 8;
	mov.f64 	%fd119, %fd120;
$L__BB2_2:
	setp.lt.s32 	%p2, %r44, 1;
	add.s64 	%rd10, %rd80, %rd9;
	ld.global.f64 	%fd31, [%rd10];
	add.s64 	%rd12, %rd10, %rd11;
	ld.global.f64 	%fd32, [%rd12];
	shl.b32 	%r52, %r1, 4;
	mov.u32 	%r53, cache;
	add.s32 	%r54, %r53, %r52;
	st.shared.v2.f64 	[%r54], {%fd31, %fd32};
	bar.sync 	0;
	@%p2 bra 	$L__BB2_14;
	setp.lt.u32 	%p3, %r44, 8;
	mov.b32 	%r99, 0;
	@%p3 bra 	$L__BB2_6;
	mul.lo.s32 	%r96, %r45, %r87;
	add.s32 	%r57, %r87, 7;
	mul.lo.s32 	%r95, %r45, %r57;
	add.s32 	%r58, %r87, 6;
	mul.lo.s32 	%r94, %r45, %r58;
	add.s32 	%r59, %r87, 5;
	mul.lo.s32 	%r93, %r45, %r59;
	add.s32 	%r60, %r87, 4;
	mul.lo.s32 	%r92, %r45, %r60;
	add.s32 	%r61, %r87, 3;
	mul.lo.s32 	%r91, %r45, %r61;
	add.s32 	%r62, %r87, 2;
	mul.lo.s32 	%r90, %r45, %r62;
	add.s32 	%r88, %r96, %r45;
	add.s32 	%r89, %r53, 64;
	mov.u32 	%r97, %r6;
$L__BB2_5:
	.pragma "nounroll";
	cvt.s64.s32 	%rd13, %r96;
	add.s64 	%rd14, %rd13, %rd2;
	shl.b64 	%rd15, %rd14, 3;
	add.s64 	%rd16, %rd1, %rd15;
	ld.global.f64 	%fd34, [%rd16];
	ld.shared.v2.f64 	{%fd35, %fd36}, [%r89+-64];
	fma.rn.f64 	%fd37, %fd34, %fd35, %fd119;
	fma.rn.f64 	%fd38, %fd34, %fd36, %fd120;
	cvt.s64.s32 	%rd17, %r88;
	add.s64 	%rd18, %rd17, %rd2;
	shl.b64 	%rd19, %rd18, 3;
	add.s64 	%rd20, %rd1, %rd19;
	ld.global.f64 	%fd39, [%rd20];
	ld.shared.v2.f64 	{%fd40, %fd41}, [%r89+-48];
	fma.rn.f64 	%fd42, %fd39, %fd40, %fd37;
	fma.rn.f64 	%fd43, %fd39, %fd41, %fd38;
	cvt.s64.s32 	%rd21, %r90;
	add.s64 	%rd22, %rd21, %rd2;
	shl.b64 	%rd23, %rd22, 3;
	add.s64 	%rd24, %rd1, %rd23;
	ld.global.f64 	%fd44, [%rd24];
	ld.shared.v2.f64 	{%fd45, %fd46}, [%r89+-32];
	fma.rn.f64 	%fd47, %fd44, %fd45, %fd42;
	fma.rn.f64 	%fd48, %fd44, %fd46, %fd43;
	cvt.s64.s32 	%rd25, %r91;
	add.s64 	%rd26, %rd25, %rd2;
	shl.b64 	%rd27, %rd26, 3;
	add.s64 	%rd28, %rd1, %rd27;
	ld.global.f64 	%fd49, [%rd28];
	ld.shared.v2.f64 	{%fd50, %fd51}, [%r89+-16];
	fma.rn.f64 	%fd52, %fd49, %fd50, %fd47;
	fma.rn.f64 	%fd53, %fd49, %fd51, %fd48;
	cvt.s64.s32 	%rd29, %r92;
	add.s64 	%rd30, %rd29, %rd2;
	shl.b64 	%rd31, %rd30, 3;
	add.s64 	%rd32, %rd1, %rd31;
	ld.global.f64 	%fd54, [%rd32];
	ld.shared.v2.f64 	{%fd55, %fd56}, [%r89];
	fma.rn.f64 	%fd57, %fd54, %fd55, %fd52;
	fma.rn.f64 	%fd58, %fd54, %fd56, %fd53;
	cvt.s64.s32 	%rd33, %r93;
	add.s64 	%rd34, %rd33, %rd2;
	shl.b64 	%rd35, %rd34, 3;
	add.s64 	%rd36, %rd1, %rd35;
	ld.global.f64 	%fd59, [%rd36];
	ld.shared.v2.f64 	{%fd60, %fd61}, [%r89+16];
	fma.rn.f64 	%fd62, %fd59, %fd60, %fd57;
	fma.rn.f64 	%fd63, %fd59, %fd61, %fd58;
	cvt.s64.s32 	%rd37, %r94;
	add.s64 	%rd38, %rd37, %rd2;
	shl.b64 	%rd39, %rd38, 3;
	add.s64 	%rd40, %rd1, %rd39;
	ld.global.f64 	%fd64, [%rd40];
	ld.shared.v2.f64 	{%fd65, %fd66}, [%r89+32];
	fma.rn.f64 	%fd67, %fd64, %fd65, %fd62;
	fma.rn.f64 	%fd68, %fd64, %fd66, %fd63;
	cvt.s64.s32 	%rd41, %r95;
	add.s64 	%rd42, %rd41, %rd2;
	shl.b64 	%rd43, %rd42, 3;
	add.s64 	%rd44, %rd1, %rd43;
	ld.global.f64 	%fd69, [%rd44];
	ld.shared.v2.f64 	{%fd70, %fd71}, [%r89+48];
	fma.rn.f64 	%fd119, %fd69, %fd70, %fd67;
	fma.rn.f64 	%fd120, %fd69, %fd71, %fd68;
	add.s32 	%r97, %r97, 8;
	add.s32 	%r96, %r96, %r7;
	add.s32 	%r95, %r95, %r7;
	add.s32 	%r94, %r94, %r7;
	add.s32 	%r93, %r93, %r7;
	add.s32 	%r92, %r92, %r7;
	add.s32 	%r91, %r91, %r7;
	add.s32 	%r90, %r90, %r7;
	add.s32 	%r89, %r89, 128;
	add.s32 	%r88, %r88, %r7;
	setp.ne.s32 	%p4, %r97, 0;
	mov.u32 	%r99, %r4;
	@%p4 bra 	$L__BB2_5;
$L__BB2_6:
	setp.eq.s32 	%p5, %r2, 0;
	@%p5 bra 	$L__BB2_14;
	add.s32 	%r64, %r2, -1;
	setp.lt.u32 	%p6, %r64, 3;
	@%p6 bra 	$L__BB2_9;
	add.s32 	%r65, %r99, %r87;
	mul.lo.s32 	%r66, %r65, %r45;
	cvt.s64.s32 	%rd45, %r66;
	add.s64 	%rd46, %rd45, %rd2;
	shl.b64 	%rd47, %rd46, 3;
	add.s64 	%rd48, %rd1, %rd47;
	ld.global.f64 	%fd73, [%rd48];
	shl.b32 	%r67, %r99, 4;
	mov.u32 	%r68, cache;
	add.s32 	%r69, %r68, %r67;
	ld.shared.v2.f64 	{%fd74, %fd75}, [%r69];
	fma.rn.f64 	%fd76, %fd73, %fd74, %fd119;
	fma.rn.f64 	%fd77, %fd73, %fd75, %fd120;
	add.s32 	%r70, %r66, %r45;
	cvt.s64.s32 	%rd49, %r70;
	add.s64 	%rd50, %rd49, %rd2;
	shl.b64 	%rd51, %rd50, 3;
	add.s64 	%rd52, %rd1, %rd51;
	ld.global.f64 	%fd78, [%rd52];
	ld.shared.v2.f64 	{%fd79, %fd80}, [%r69+16];
	fma.rn.f64 	%fd81, %fd78, %fd79, %fd76;
	fma.rn.f64 	%fd82, %fd78, %fd80, %fd77;
	add.s32 	%r71, %r65, 2;
	mul.lo.s32 	%r72, %r71, %r45;
	cvt.s64.s32 	%rd53, %r72;
	add.s64 	%rd54, %rd53, %rd2;
	shl.b64 	%rd55, %rd54, 3;
	add.s64 	%rd56, %rd1, %rd55;
	ld.global.f64 	%fd83, [%rd56];
	ld.shared.v2.f64 	{%fd84, %fd85}, [%r69+32];
	fma.rn.f64 	%fd86, %fd83, %fd84, %fd81;
	fma.rn.f64 	%fd87, %fd83, %fd85, %fd82;
	add.s32 	%r73, %r65, 3;
	mul.lo.s32 	%r74, %r73, %r45;
	cvt.s64.s32 	%rd57, %r74;
	add.s64 	%rd58, %rd57, %rd2;
	shl.b64 	%rd59, %rd58, 3;
	add.s64 	%rd60, %rd1, %rd59;
	ld.global.f64 	%fd88, [%rd60];
	ld.shared.v2.f64 	{%fd89, %fd90}, [%r69+48];
	fma.rn.f64 	%fd119, %fd88, %fd89, %fd86;
	fma.rn.f64 	%fd120, %fd88, %fd90, %fd87;
	add.s32 	%r99, %r99, 4;
$L__BB2_9:
	setp.eq.s32 	%p7, %r3, 0;
	@%p7 bra 	$L__BB2_14;
	setp.eq.s32 	%p8, %r3, 1;
	@%p8 bra 	$L__BB2_12;
	add.s32 	%r75, %r99, %r87;
	mul.lo.s32 	%r76, %r75, %r45;
	cvt.s64.s32 	%rd61, %r76;
	add.s64 	%rd62, %rd61, %rd2;
	shl.b64 	%rd63, %rd62, 3;
	add.s64 	%rd64, %rd1, %rd63;
	ld.global.f64 	%fd92, [%rd64];
	shl.b32 	%r77, %r99, 4;
	mov.u32 	%r78, cache;
	add.s32 	%r79, %r78, %r77;
	ld.shared.v2.f64 	{%fd93, %fd94}, [%r79];
	fma.rn.f64 	%fd95, %fd92, %fd93, %fd119;
	fma.rn.f64 	%fd96, %fd92, %fd94, %fd120;
	add.s32 	%r80, %r76, %r45;
	cvt.s64.s32 	%rd65, %r80;
	add.s64 	%rd66, %rd65, %rd2;
	shl.b64 	%rd67, %rd66, 3;
	add.s64 	%rd68, %rd1, %rd67;
	ld.global.f64 	%fd97, [%rd68];
	ld.shared.v2.f64 	{%fd98, %fd99}, [%r79+16];
	fma.rn.f64 	%fd119, %fd97, %fd98, %fd95;
	fma.rn.f64 	%fd120, %fd97, %fd99, %fd96;
	add.s32 	%r99, %r99, 2;
$L__BB2_12:
	setp.eq.s32 	%p9, %r5, 0;
	@%p9 bra 	$L__BB2_14;
	add.s32 	%r81, %r99, %r87;
	mul.lo.s32 	%r82, %r81, %r45;
	cvt.s64.s32 	%rd69, %r82;
	add.s64 	%rd70, %rd69, %rd2;
	shl.b64 	%rd71, %rd70, 3;
	add.s64 	%rd72, %rd1, %rd71;
	ld.global.f64 	%fd100, [%rd72];
	shl.b32 	%r83, %r99, 4;
	mov.u32 	%r84, cache;
	add.s32 	%r85, %r84, %r83;
	ld.shared.v2.f64 	{%fd101, %fd102}, [%r85];
	fma.rn.f64 	%fd119, %fd100, %fd101, %fd119;
	fma.rn.f64 	%fd120, %fd100, %fd102, %fd120;
$L__BB2_14:
	bar.sync 	0;
	add.s32 	%r87, %r87, %r44;
	setp.lt.s32 	%p10, %r87, %r43;
	add.s64 	%rd80, %rd80, %rd73;
	@%p10 bra 	$L__BB2_2;
$L__BB2_15:
	ld.param.u32 	%r86, [_Z13dgemm_kernel3iiiiPdiS_iS_i_param_9];
	ld.param.u64 	%rd79, [_Z13dgemm_kernel3iiiiPdiS_iS_i_param_8];
	cvta.to.global.u64 	%rd74, %rd79;
	shl.b64 	%rd75, %rd2, 3;
	add.s64 	%rd76, %rd74, %rd75;
	st.global.f64 	[%rd76], %fd119;
	mul.wide.s32 	%rd77, %r86, 8;
	add.s64 	%rd78, %rd76, %rd77;
	st.global.f64 	[%rd78], %fd120;
	ret;

}
	// .globl	_Z13dgemm_kernel4iiiiPdiS_iS_i
.visible .entry _Z13dgemm_kernel4iiiiPdiS_iS_i(
	.param .u32 _Z13dgemm_kernel4iiiiPdiS_iS_i_param_0,
	.param .u32 _Z13dgemm_kernel4iiiiPdiS_iS_i_param_1,
	.param .u32 _Z13dgemm_kernel4iiiiPdiS_iS_i_param_2,
	.param .u32 _Z13dgemm_kernel4iiiiPdiS_iS_i_param_3,
	.param .u64 .ptr .align 1 _Z13dgemm_kernel4iiiiPdiS_iS_i_param_4,
	.param .u32 _Z13dgemm_kernel4iiiiPdiS_iS_i_param_5,
	.param .u64 .ptr .align 1 _Z13dgemm_kernel4iiiiPdiS_iS_i_param_6,
	.param .u32 _Z13dgemm_kernel4iiiiPdiS_iS_i_param_7,
	.param .u64 .ptr .align 1 _Z13dgemm_kernel4iiiiPdiS_iS_i_param_8,
	.param .u32 _Z13dgemm_kernel4iiiiPdiS_iS_i_param_9
)
{
	.reg .pred 	%p<21>;
	.reg .b32 	%r<167>;
	.reg .b64 	%rd<80>;
	.reg .b64 	%fd<233>;

	ld.param.u32 	%r55, [_Z13dgemm_kernel4iiiiPdiS_iS_i_param_2];
	ld.param.u32 	%r56, [_Z13dgemm_kernel4iiiiPdiS_iS_i_param_3];
	ld.param.u64 	%rd10, [_Z13dgemm_kernel4iiiiPdiS_iS_i_param_4];
	ld.param.u32 	%r57, [_Z13dgemm_kernel4iiiiPdiS_iS_i_param_5];
	ld.param.u64 	%rd8, [_Z13dgemm_kernel4iiiiPdiS_iS_i_param_6];
	cvta.to.global.u64 	%rd11, %rd10;
	mov.u32 	%r60, %ctaid.x;
	mov.u32 	%r61, %ntid.x;
	mov.u32 	%r1, %tid.x;
	mad.lo.s32 	%r2, %r60, %r61, %r1;
	mul.wide.s32 	%rd12, %r2, 8;
	add.s64 	%rd79, %rd11, %rd12;
	setp.lt.s32 	%p1, %r56, 1;
	@%p1 bra 	$L__BB3_13;
	add.s32 	%r63, %r56, -1;
	and.b32  	%r3, %r56, 15;
	setp.lt.u32 	%p2, %r63, 15;
	mov.b32 	%r154, 0;
	@%p2 bra 	$L__BB3_4;
	and.b32  	%r154, %r56, 2147483632;
	mov.b32 	%r159, 0;
	mov.u32 	%r68, cache;
	mul.wide.s32 	%rd15, %r57, 8;
$L__BB3_3:
	.pragma "nounroll";
	mul.lo.s32 	%r65, %r159, %r57;
	mul.wide.s32 	%rd13, %r65, 8;
	add.s64 	%rd14, %rd79, %rd13;
	ld.global.f64 	%fd77, [%rd14];
	mad.lo.s32 	%r66, %r159, %r56, %r1;
	shl.b32 	%r67, %r66, 3;
	add.s32 	%r69, %r68, %r67;
	st.shared.f64 	[%r69], %fd77;
	add.s64 	%rd16, %rd14, %rd15;
	ld.global.f64 	%fd78, [%rd16];
	shl.b32 	%r70, %r56, 3;
	add.s32 	%r71, %r69, %r70;
	st.shared.f64 	[%r71], %fd78;
	add.s64 	%rd17, %rd16, %rd15;
	ld.global.f64 	%fd79, [%rd17];
	add.s32 	%r72, %r71, %r70;
	st.shared.f64 	[%r72], %fd79;
	add.s64 	%rd18, %rd17, %rd15;
	ld.global.f64 	%fd80, [%rd18];
	add.s32 	%r73, %r72, %r70;
	st.shared.f64 	[%r73], %fd80;
	add.s64 	%rd19, %rd18, %rd15;
	ld.global.f64 	%fd81, [%rd19];
	add.s32 	%r74, %r73, %r70;
	st.shared.f64 	[%r74], %fd81;
	add.s64 	%rd20, %rd19, %rd15;
	ld.global.f64 	%fd82, [%rd20];
	add.s32 	%r75, %r74, %r70;
	st.shared.f64 	[%r75], %fd82;
	add.s64 	%rd21, %rd20, %rd15;
	ld.global.f64 	%fd83, [%rd21];
	add.s32 	%r76, %r75, %r70;
	st.shared.f64 	[%r76], %fd83;
	add.s64 	%rd22, %rd21, %rd15;
	ld.global.f64 	%fd84, [%rd22];
	add.s32 	%r77, %r76, %r70;
	st.shared.f64 	[%r77], %fd84;
	add.s64 	%rd23, %rd22, %rd15;
	ld.global.f64 	%fd85, [%rd23];
	add.s32 	%r78, %r77, %r70;
	st.shared.f64 	[%r78], %fd85;
	add.s64 	%rd24, %rd23, %rd15;
	ld.global.f64 	%fd86, [%rd24];
	add.s32 	%r79, %r78, %r70;
	st.shared.f64 	[%r79], %fd86;
	add.s64 	%rd25, %rd24, %rd15;
	ld.global.f64 	%fd87, [%rd25];
	add.s32 	%r80, %r79, %r70;
	st.shared.f64 	[%r80], %fd87;
	add.s64 	%rd26, %rd25, %rd15;
	ld.global.f64 	%fd88, [%rd26];
	add.s32 	%r81, %r80, %r70;
	st.shared.f64 	[%r81], %fd88;
	add.s64 	%rd27, %rd26, %rd15;
	ld.global.f64 	%fd89, [%rd27];
	add.s32 	%r82, %r81, %r70;
	st.shared.f64 	[%r82], %fd89;
	add.s64 	%rd28, %rd27, %rd15;
	ld.global.f64 	%fd90, [%rd28];
	add.s32 	%r83, %r82, %r70;
	st.shared.f64 	[%r83], %fd90;
	add.s64 	%rd29, %rd28, %rd15;
	ld.global.f64 	%fd91, [%rd29];
	add.s32 	%r84, %r83, %r70;
	st.shared.f64 	[%r84], %fd91;
	add.s64 	%rd30, %rd29, %rd15;
	ld.global.f64 	%fd92, [%rd30];
	add.s32 	%r85, %r84, %r70;
	st.shared.f64 	[%r85], %fd92;
	add.s32 	%r159, %r159, 16;
	setp.eq.s32 	%p3, %r159, %r154;
	@%p3 bra 	$L__BB3_4;
	bra.uni 	$L__BB3_3;
$L__BB3_4:
	setp.eq.s32 	%p4, %r3, 0;
	@%p4 bra 	$L__BB3_13;
	and.b32  	%r6, %r56, 7;
	setp.lt.u32 	%p5, %r3, 8;
	@%p5 bra 	$L__BB3_7;
	mul.lo.s32 	%r86, %r154, %r57;
	mul.wide.s32 	%rd31, %r86, 8;
	add.s64 	%rd32, %rd79, %rd31;
	ld.global.f64 	%fd93, [%rd32];
	mad.lo.s32 	%r87, %r154, %r56, %r1;
	shl.b32 	%r88, %r87, 3;
	mov.u32 	%r89, cache;
	add.s32 	%r90, %r89, %r88;
	st.shared.f64 	[%r90], %fd93;
	mul.wide.s32 	%rd33, %r57, 8;
	add.s64 	%rd34, %rd32, %rd33;
	ld.global.f64 	%fd94, [%rd34];
	shl.b32 	%r91, %r56, 3;
	add.s32 	%r92, %r90, %r91;
	st.shared.f64 	[%r92], %fd94;
	add.s64 	%rd35, %rd34, %rd33;
	ld.global.f64 	%fd95, [%rd35];
	add.s32 	%r93, %r92, %r91;
	st.shared.f64 	[%r93], %fd95;
	add.s64 	%rd36, %rd35, %rd33;
	ld.global.f64 	%fd96, [%rd36];
	add.s32 	%r94, %r93, %r91;
	st.shared.f64 	[%r94], %fd96;
	add.s64 	%rd37, %rd36, %rd33;
	ld.global.f64 	%fd97, [%rd37];
	add.s32 	%r95, %r94, %r91;
	st.shared.f64 	[%r95], %fd97;
	add.s64 	%rd38, %rd37, %rd33;
	ld.global.f64 	%fd98, [%rd38];
	add.s32 	%r96, %r95, %r91;
	st.shared.f64 	[%r96], %fd98;
	add.s64 	%rd39, %rd38, %rd33;
	ld.global.f64 	%fd99, [%rd39];
	add.s32 	%r97, %r96, %r91;
	st.shared.f64 	[%r97], %fd99;
	add.s64 	%rd40, %rd39, %rd33;
	ld.global.f64 	%fd100, [%rd40];
	add.s32 	%r98, %r97, %r91;
	st.shared.f64 	[%r98], %fd100;
	add.s32 	%r154, %r154, 8;
$L__BB3_7:
	setp.eq.s32 	%p6, %r6, 0;
	@%p6 bra 	$L__BB3_13;
	and.b32  	%r9, %r56, 3;
	setp.lt.u32 	%p7, %r6, 4;
	@%p7 bra 	$L__BB3_10;
	mul.lo.s32 	%r99, %r154, %r57;
	mul.wide.s32 	%rd41, %r99, 8;
	add.s64 	%rd42, %rd79, %rd41;
	ld.global.f64 	%fd101, [%rd42];
	mad.lo.s32 	%r100, %r154, %r56, %r1;
	shl.b32 	%r101, %r100, 3;
	mov.u32 	%r102, cache;
	add.s32 	%r103, %r102, %r101;
	st.shared.f64 	[%r103], %fd101;
	mul.wide.s32 	%rd43, %r57, 8;
	add.s64 	%rd44, %rd42, %rd43;
	ld.global.f64 	%fd102, [%rd44];
	shl.b32 	%r104, %r56, 3;
	add.s32 	%r105, %r103, %r104;
	st.shared.f64 	[%r105], %fd102;
	add.s64 	%rd45, %rd44, %rd43;
	ld.global.f64 	%fd103, [%rd45];
	add.s32 	%r106, %r105, %r104;
	st.shared.f64 	[%r106], %fd103;
	add.s64 	%rd46, %rd45, %rd43;
	ld.global.f64 	%fd104, [%rd46];
	add.s32 	%r107, %r106, %r104;
	st.shared.f64 	[%r107], %fd104;
	add.s32 	%r154, %r154, 4;
$L__BB3_10:
	setp.eq.s32 	%p8, %r9, 0;
	@%p8 bra 	$L__BB3_13;
	mov.b32 	%r158, 0;
	mov.u32 	%r112, cache;
$L__BB3_12:
	.pragma "nounroll";
	mul.lo.s32 	%r109, %r154, %r57;
	mul.wide.s32 	%rd47, %r109, 8;
	add.s64 	%rd48, %rd79, %rd47;
	ld.global.f64 	%fd105, [%rd48];
	mad.lo.s32 	%r110, %r154, %r56, %r1;
	shl.b32 	%r111, %r110, 3;
	add.s32 	%r113, %r112, %r111;
	st.shared.f64 	[%r113], %fd105;
	add.s32 	%r154, %r154, 1;
	add.s32 	%r158, %r158, 1;
	setp.ne.s32 	%p9, %r158, %r9;
	@%p9 bra 	$L__BB3_12;
$L__BB3_13:
	setp.lt.s32 	%p10, %r55, 1;
	mov.f64 	%fd229, 0d0000000000000000;
	mov.f64 	%fd230, %fd229;
	@%p10 bra 	$L__BB3_31;
	mul.lo.s32 	%r115, %r56, %r56;
	shl.b32 	%r116, %r115, 3;
	mov.u32 	%r117, cache;
	add.s32 	%r16, %r117, %r116;
	mul.lo.s32 	%r17, %r57, %r56;
	shl.b32 	%r118, %r1, 3;
	add.s32 	%r18, %r117, %r118;
	shl.b32 	%r19, %r56, 3;
	add.s32 	%r20, %r18, %r19;
	add.s32 	%r21, %r20, %r19;
	add.s32 	%r22, %r21, %r19;
	add.s32 	%r23, %r22, %r19;
	add.s32 	%r24, %r23, %r19;
	add.s32 	%r25, %r24, %r19;
	add.s32 	%r26, %r25, %r19;
	add.s32 	%r27, %r26, %r19;
	add.s32 	%r28, %r27, %r19;
	add.s32 	%r29, %r28, %r19;
	add.s32 	%r30, %r29, %r19;
	add.s32 	%r31, %r30, %r19;
	add.s32 	%r32, %r31, %r19;
	add.s32 	%r33, %r32, %r19;
	and.b32  	%r34, %r56, 7;
	and.b32  	%r35, %r56, 2147483640;
	and.b32  	%r36, %r56, 1;
	neg.s32 	%r37, %r35;
	shl.b32 	%r38, %r56, 6;
	add.s32 	%r39, %r16, 64;
	cvta.to.global.u64 	%rd78, %rd8;
	mov.f64 	%fd230, 0d0000000000000000;
	mov.b32 	%r160, 0;
	mul.wide.u32 	%rd49, %r1, 8;
	mul.wide.s32 	%rd53, %r17, 8;
	mul.wide.s32 	%rd54, %r57, 8;
	mov.f64 	%fd229, %fd230;
$L__BB3_15:
	ld.param.u32 	%r152, [_Z13dgemm_kernel4iiiiPdiS_iS_i_param_7];
	bar.sync 	0;
	add.s64 	%rd50, %rd78, %rd49;
	ld.global.f64 	%fd109, [%rd50];
	shl.b32 	%r119, %r1, 4;
	add.s32 	%r120, %r16, %r119;
	st.shared.f64 	[%r120], %fd109;
	mul.wide.s32 	%rd51, %r152, 8;
	add.s64 	%rd52, %rd50, %rd51;
	ld.global.f64 	%fd110, [%rd52];
	st.shared.f64 	[%r120+8], %fd110;
	bar.sync 	0;
	add.s32 	%r160, %r160, %r56;
	setp.ge.s32 	%p11, %r160, %r55;
	@%p11 bra 	$L__BB3_17;
	add.s64 	%rd79, %rd79, %rd53;
	ld.global.f64 	%fd206, [%rd79];
	add.s64 	%rd55, %rd79, %rd54;
	ld.global.f64 	%fd205, [%rd55];
	add.s64 	%rd56, %rd55, %rd54;
	ld.global.f64 	%fd204, [%rd56];
	add.s64 	%rd57, %rd56, %rd54;
	ld.global.f64 	%fd203, [%rd57];
	add.s64 	%rd58, %rd57, %rd54;
	ld.global.f64 	%fd202, [%rd58];
	add.s64 	%rd59, %rd58, %rd54;
	ld.global.f64 	%fd201, [%rd59];
	add.s64 	%rd60, %rd59, %rd54;
	ld.global.f64 	%fd200, [%rd60];
	add.s64 	%rd61, %rd60, %rd54;
	ld.global.f64 	%fd199, [%rd61];
	add.s64 	%rd62, %rd61, %rd54;
	ld.global.f64 	%fd207, [%rd62];
	add.s64 	%rd63, %rd62, %rd54;
	ld.global.f64 	%fd208, [%rd63];
	add.s64 	%rd64, %rd63, %rd54;
	ld.global.f64 	%fd209, [%rd64];
	add.s64 	%rd65, %rd64, %rd54;
	ld.global.f64 	%fd210, [%rd65];
	add.s64 	%rd66, %rd65, %rd54;
	ld.global.f64 	%fd211, [%rd66];
	add.s64 	%rd67, %rd66, %rd54;
	ld.global.f64 	%fd212, [%rd67];
	add.s64 	%rd68, %rd67, %rd54;
	ld.global.f64 	%fd213, [%rd68];
	add.s64 	%rd69, %rd68, %rd54;
	ld.global.f64 	%fd214, [%rd69];
$L__BB3_17:
	setp.lt.s32 	%p12, %r56, 1;
	@%p12 bra 	$L__BB3_29;
	add.s32 	%r122, %r56, -1;
	setp.lt.u32 	%p13, %r122, 7;
	mov.b32 	%r165, 0;
	@%p13 bra 	$L__BB3_21;
	mov.u32 	%r161, %r39;
	mov.u32 	%r162, %r18;
	mov.u32 	%r163, %r37;
$L__BB3_20:
	.pragma "nounroll";
	ld.shared.f64 	%fd112, [%r162];
	ld.shared.f64 	%fd113, [%r161+-64];
	fma.rn.f64 	%fd114, %fd112, %fd113, %fd230;
	ld.shared.f64 	%fd115, [%r161+-56];
	fma.rn.f64 	%fd116, %fd112, %fd115, %fd229;
	add.s32 	%r123, %r162, %r19;
	ld.shared.f64 	%fd117, [%r123];
	ld.shared.f64 	%fd118, [%r161+-48];
	fma.rn.f64 	%fd119, %fd117, %fd118, %fd114;
	ld.shared.f64 	%fd120, [%r161+-40];
	fma.rn.f64 	%fd121, %fd117, %fd120, %fd116;
	add.s32 	%r124, %r123, %r19;
	ld.shared.f64 	%fd122, [%r124];
	ld.shared.f64 	%fd123, [%r161+-32];
	fma.rn.f64 	%fd124, %fd122, %fd123, %fd119;
	ld.shared.f64 	%fd125, [%r161+-24];
	fma.rn.f64 	%fd126, %fd122, %fd125, %fd121;
	add.s32 	%r125, %r124, %r19;
	ld.shared.f64 	%fd127, [%r125];
	ld.shared.f64 	%fd128, [%r161+-16];
	fma.rn.f64 	%fd129, %fd127, %fd128, %fd124;
	ld.shared.f64 	%fd130, [%r161+-8];
	fma.rn.f64 	%fd131, %fd127, %fd130, %fd126;
	add.s32 	%r126, %r125, %r19;
	ld.shared.f64 	%fd132, [%r126];
	ld.shared.f64 	%fd133, [%r161];
	fma.rn.f64 	%fd134, %fd132, %fd133, %fd129;
	ld.shared.f64 	%fd135, [%r161+8];
	fma.rn.f64 	%fd136, %fd132, %fd135, %fd131;
	add.s32 	%r127, %r126, %r19;
	ld.shared.f64 	%fd137, [%r127];
	ld.shared.f64 	%fd138, [%r161+16];
	fma.rn.f64 	%fd139, %fd137, %fd138, %fd134;
	ld.shared.f64 	%fd140, [%r161+24];
	fma.rn.f64 	%fd141, %fd137, %fd140, %fd136;
	add.s32 	%r128, %r127, %r19;
	ld.shared.f64 	%fd142, [%r128];
	ld.shared.f64 	%fd143, [%r161+32];
	fma.rn.f64 	%fd144, %fd142, %fd143, %fd139;
	ld.shared.f64 	%fd145, [%r161+40];
	fma.rn.f64 	%fd146, %fd142, %fd145, %fd141;
	add.s32 	%r129, %r128, %r19;
	ld.shared.f64 	%fd147, [%r129];
	ld.shared.f64 	%fd148, [%r161+48];
	fma.rn.f64 	%fd230, %fd147, %fd148, %fd144;
	ld.shared.f64 	%fd149, [%r161+56];
	fma.rn.f64 	%fd229, %fd147, %fd149, %fd146;
	add.s32 	%r163, %r163, 8;
	add.s32 	%r162, %r162, %r38;
	add.s32 	%r161, %r161, 128;
	setp.ne.s32 	%p14, %r163, 0;
	mov.u32 	%r165, %r35;
	@%p14 bra 	$L__BB3_20;
$L__BB3_21:
	setp.eq.s32 	%p15, %r34, 0;
	@%p15 bra 	$L__BB3_29;
	add.s32 	%r130, %r34, -1;
	setp.lt.u32 	%p16, %r130, 3;
	@%p16 bra 	$L__BB3_24;
	mul.lo.s32 	%r131, %r165, %r56;
	shl.b32 	%r132, %r131, 3;
	add.s32 	%r133, %r18, %r132;
	ld.shared.f64 	%fd151, [%r133];
	shl.b32 	%r134, %r165, 4;
	add.s32 	%r135, %r16, %r134;
	ld.shared.f64 	%fd152, [%r135];
	fma.rn.f64 	%fd153, %fd151, %fd152, %fd230;
	ld.shared.f64 	%fd154, [%r135+8];
	fma.rn.f64 	%fd155, %fd151, %fd154, %fd229;
	add.s32 	%r136, %r133, %r19;
	ld.shared.f64 	%fd156, [%r136];
	ld.shared.f64 	%fd157, [%r135+16];
	fma.rn.f64 	%fd158, %fd156, %fd157, %fd153;
	ld.shared.f64 	%fd159, [%r135+24];
	fma.rn.f64 	%fd160, %fd156, %fd159, %fd155;
	add.s32 	%r137, %r136, %r19;
	ld.shared.f64 	%fd161, [%r137];
	ld.shared.f64 	%fd162, [%r135+32];
	fma.rn.f64 	%fd163, %fd161, %fd162, %fd158;
	ld.shared.f64 	%fd164, [%r135+40];
	fma.rn.f64 	%fd165, %fd161, %fd164, %fd160;
	add.s32 	%r138, %r137, %r19;
	ld.shared.f64 	%fd166, [%r138];
	ld.shared.f64 	%fd167, [%r135+48];
	fma.rn.f64 	%fd230, %fd166, %fd167, %fd163;
	ld.shared.f64 	%fd168, [%r135+56];
	fma.rn.f64 	%fd229, %fd166, %fd168, %fd165;
	add.s32 	%r165, %r165, 4;
$L__BB3_24:
	and.b32  	%r139, %r56, 3;
	setp.eq.s32 	%p17, %r139, 0;
	@%p17 bra 	$L__BB3_29;
	setp.eq.s32 	%p18, %r139, 1;
	@%p18 bra 	$L__BB3_27;
	mul.lo.s32 	%r140, %r165, %r56;
	shl.b32 	%r141, %r140, 3;
	add.s32 	%r142, %r18, %r141;
	ld.shared.f64 	%fd170, [%r142];
	shl.b32 	%r143, %r165, 4;
	add.s32 	%r144, %r16, %r143;
	ld.shared.f64 	%fd171, [%r144];
	fma.rn.f64 	%fd172, %fd170, %fd171, %fd230;
	ld.shared.f64 	%fd173, [%r144+8];
	fma.rn.f64 	%fd174, %fd170, %fd173, %fd229;
	add.s32 	%r145, %r142, %r19;
	ld.shared.f64 	%fd175, [%r145];
	ld.shared.f64 	%fd176, [%r144+16];
	fma.rn.f64 	%fd230, %fd175, %fd176, %fd172;
	ld.shared.f64 	%fd177, [%r144+24];
	fma.rn.f64 	%fd229, %fd175, %fd177, %fd174;
	add.s32 	%r165, %r165, 2;
$L__BB3_27:
	setp.eq.s32 	%p19, %r36, 0;
	@%p19 bra 	$L__BB3_29;
	mul.lo.s32 	%r146, %r165, %r56;
	shl.b32 	%r147, %r146, 3;
	add.s32 	%r148, %r18, %r147;
	ld.shared.f64 	%fd178, [%r148];
	shl.b32 	%r149, %r165, 4;
	add.s32 	%r150, %r16, %r149;
	ld.shared.f64 	%fd179, [%r150];
	fma.rn.f64 	%fd230, %fd178, %fd179, %fd230;
	ld.shared.f64 	%fd180, [%r150+8];
	fma.rn.f64 	%fd229, %fd178, %fd180, %fd229;
$L__BB3_29:
	@%p11 bra 	$L__BB3_31;
	st.shared.f64 	[%r18], %fd206;
	st.shared.f64 	[%r20], %fd205;
	st.shared.f64 	[%r21], %fd204;
	st.shared.f64 	[%r22], %fd203;
	st.shared.f64 	[%r23], %fd202;
	st.shared.f64 	[%r24], %fd201;
	st.shared.f64 	[%r25], %fd200;
	st.shared.f64 	[%r26], %fd199;
	st.shared.f64 	[%r27], %fd207;
	st.shared.f64 	[%r28], %fd208;
	st.shared.f64 	[%r29], %fd209;
	st.shared.f64 	[%r30], %fd210;
	st.shared.f64 	[%r31], %fd211;
	st.shared.f64 	[%r32], %fd212;
	st.shared.f64 	[%r33], %fd213;
	add.s32 	%r151, %r33, %r19;
	st.shared.f64 	[%r151], %fd214;
	mul.wide.s32 	%rd75, %r56, 8;
	add.s64 	%rd78, %rd78, %rd75;
	bra.uni 	$L__BB3_15;
$L__BB3_31:
	ld.param.u32 	%r153, [_Z13dgemm_kernel4iiiiPdiS_iS_i_param_9];
	ld.param.u64 	%rd76, [_Z13dgemm_kernel4iiiiPdiS_iS_i_param_8];
	cvta.to.global.u64 	%rd70, %rd76;
	mul.wide.s32 	%rd71, %r2, 8;
	add.s64 	%rd72, %rd70, %rd71;
	st.global.f64 	[%rd72], %fd230;
	mul.wide.s32 	%rd73, %r153, 8;
	add.s64 	%rd74, %rd72, %rd73;
	st.global.f64 	[%rd74], %fd229;
	ret;

}
	// .globl	_Z15dgemm_kernel4_1iiiiiPdiS_iS_i
.visible .entry _Z15dgemm_kernel4_1iiiiiPdiS_iS_i(
	.param .u32 _Z15dgemm_kernel4_1iiiiiPdiS_iS_i_param_0,
	.param .u32 _Z15dgemm_kernel4_1iiiiiPdiS_iS_i_param_1,
	.param .u32 _Z15dgemm_kernel4_1iiiiiPdiS_iS_i_param_2,
	.param .u32 _Z15dgemm_kernel4_1iiiiiPdiS_iS_i_param_3,
	.param .u32 _Z15dgemm_kernel4_1iiiiiPdiS_iS_i_param_4,
	.param .u64 .ptr .align 1 _Z15dgemm_kernel4_1iiiiiPdiS_iS_i_param_5,
	.param .u32 _Z15dgemm_kernel4_1iiiiiPdiS_iS_i_param_6,
	.param .u64 .ptr .align 1 _Z15dgemm_kernel4_1iiiiiPdiS_iS_i_param_7,
	.param .u32 _Z15dgemm_kernel4_1iiiiiPdiS_iS_i_param_8,
	.param .u64 .ptr .align 1 _Z15dgemm_kernel4_1iiiiiPdiS_iS_i_param_9,
	.param .u32 _Z15dgemm_kernel4_1iiiiiPdiS_iS_i_param_10
)
{
	.reg .pred 	%p<28>;
	.reg .b32 	%r<167>;
	.reg .b64 	%rd<82>;
	.reg .b64 	%fd<206>;

	ld.param.u32 	%r43, [_Z15dgemm_kernel4_1iiiiiPdiS_iS_i_param_2];
	ld.param.u32 	%r44, [_Z15dgemm_kernel4_1iiiiiPdiS_iS_i_param_3];
	ld.param.u32 	%r45, [_Z15dgemm_kernel4_1iiiiiPdiS_iS_i_param_4];
	ld.param.u64 	%rd16, [_Z15dgemm_kernel4_1iiiiiPdiS_iS_i_param_5];
	ld.param.u32 	%r46, [_Z15dgemm_kernel4_1iiiiiPdiS_iS_i_param_6];
	ld.param.u64 	%rd14, [_Z15dgemm_kernel4_1iiiiiPdiS_iS_i_param_7];
	cvta.to.global.u64 	%rd17, %rd16;
	mov.u32 	%r49, %ctaid.x;
	mov.u32 	%r50, %ntid.x;
	mov.u32 	%r1, %tid.x;
	mad.lo.s32 	%r2, %r49, %r50, %r1;
	mul.wide.s32 	%rd18, %r2, 8;
	add.s64 	%rd1, %rd17, %rd18;
	setp.lt.s32 	%p1, %r45, 1;
	@%p1 bra 	$L__BB4_13;
	and.b32  	%r3, %r45, 15;
	setp.lt.u32 	%p2, %r45, 16;
	mov.b32 	%r155, 0;
	@%p2 bra 	$L__BB4_4;
	and.b32  	%r155, %r45, 2147483632;
	mov.b32 	%r153, 0;
	mov.u32 	%r56, cache;
	mul.wide.s32 	%rd21, %r46, 8;
$L__BB4_3:
	.pragma "nounroll";
	mul.lo.s32 	%r53, %r153, %r46;
	mul.wide.s32 	%rd19, %r53, 8;
	add.s64 	%rd20, %rd1, %rd19;
	ld.global.f64 	%fd65, [%rd20];
	mad.lo.s32 	%r54, %r153, %r44, %r1;
	shl.b32 	%r55, %r54, 3;
	add.s32 	%r57, %r56, %r55;
	st.shared.f64 	[%r57], %fd65;
	add.s64 	%rd22, %rd20, %rd21;
	ld.global.f64 	%fd66, [%rd22];
	shl.b32 	%r58, %r44, 3;
	add.s32 	%r59, %r57, %r58;
	st.shared.f64 	[%r59], %fd66;
	add.s64 	%rd23, %rd22, %rd21;
	ld.global.f64 	%fd67, [%rd23];
	add.s32 	%r60, %r59, %r58;
	st.shared.f64 	[%r60], %fd67;
	add.s64 	%rd24, %rd23, %rd21;
	ld.global.f64 	%fd68, [%rd24];
	add.s32 	%r61, %r60, %r58;
	st.shared.f64 	[%r61], %fd68;
	add.s64 	%rd25, %rd24, %rd21;
	ld.global.f64 	%fd69, [%rd25];
	add.s32 	%r62, %r61, %r58;
	st.shared.f64 	[%r62], %fd69;
	add.s64 	%rd26, %rd25, %rd21;
	ld.global.f64 	%fd70, [%rd26];
	add.s32 	%r63, %r62, %r58;
	st.shared.f64 	[%r63], %fd70;
	add.s64 	%rd27, %rd26, %rd21;
	ld.global.f64 	%fd71, [%rd27];
	add.s32 	%r64, %r63, %r58;
	st.shared.f64 	[%r64], %fd71;
	add.s64 	%rd28, %rd27, %rd21;
	ld.global.f64 	%fd72, [%rd28];
	add.s32 	%r65, %r64, %r58;
	st.shared.f64 	[%r65], %fd72;
	add.s64 	%rd29, %rd28, %rd21;
	ld.global.f64 	%fd73, [%rd29];
	add.s32 	%r66, %r65, %r58;
	st.shared.f64 	[%r66], %fd73;
	add.s64 	%rd30, %rd29, %rd21;
	ld.global.f64 	%fd74, [%rd30];
	add.s32 	%r67, %r66, %r58;
	st.shared.f64 	[%r67], %fd74;
	add.s64 	%rd31, %rd30, %rd21;
	ld.global.f64 	%fd75, [%rd31];
	add.s32 	%r68, %r67, %r58;
	st.shared.f64 	[%r68], %fd75;
	add.s64 	%rd32, %rd31, %rd21;
	ld.global.f64 	%fd76, [%rd32];
	add.s32 	%r69, %r68, %r58;
	st.shared.f64 	[%r69], %fd76;
	add.s64 	%rd33, %rd32, %rd21;
	ld.global.f64 	%fd77, [%rd33];
	add.s32 	%r70, %r69, %r58;
	st.shared.f64 	[%r70], %fd77;
	add.s64 	%rd34, %rd33, %rd21;
	ld.global.f64 	%fd78, [%rd34];
	add.s32 	%r71, %r70, %r58;
	st.shared.f64 	[%r71], %fd78;
	add.s64 	%rd35, %rd34, %rd21;
	ld.global.f64 	%fd79, [%rd35];
	add.s32 	%r72, %r71, %r58;
	st.shared.f64 	[%r72], %fd79;
	add.s64 	%rd36, %rd35, %rd21;
	ld.global.f64 	%fd80, [%rd36];
	add.s32 	%r73, %r72, %r58;
	st.shared.f64 	[%r73], %fd80;
	add.s32 	%r153, %r153, 16;
	setp.ne.s32 	%p3, %r153, %r155;
	@%p3 bra 	$L__BB4_3;
$L__BB4_4:
	setp.eq.s32 	%p4, %r3, 0;
	@%p4 bra 	$L__BB4_13;
	and.b32  	%r8, %r45, 7;
	setp.lt.u32 	%p5, %r3, 8;
	@%p5 bra 	$L__BB4_7;
	mul.lo.s32 	%r74, %r155, %r46;
	mul.wide.s32 	%rd37, %r74, 8;
	add.s64 	%rd38, %rd1, %rd37;
	ld.global.f64 	%fd81, [%rd38];
	mad.lo.s32 	%r75, %r155, %r44, %r1;
	shl.b32 	%r76, %r75, 3;
	mov.u32 	%r77, cache;
	add.s32 	%r78, %r77, %r76;
	st.shared.f64 	[%r78], %fd81;
	mul.wide.s32 	%rd39, %r46, 8;
	add.s64 	%rd40, %rd38, %rd39;
	ld.global.f64 	%fd82, [%rd40];
	shl.b32 	%r79, %r44, 3;
	add.s32 	%r80, %r78, %r79;
	st.shared.f64 	[%r80], %fd82;
	add.s64 	%rd41, %rd40, %rd39;
	ld.global.f64 	%fd83, [%rd41];
	add.s32 	%r81, %r80, %r79;
	st.shared.f64 	[%r81], %fd83;
	add.s64 	%rd42, %rd41, %rd39;
	ld.global.f64 	%fd84, [%rd42];
	add.s32 	%r82, %r81, %r79;
	st.shared.f64 	[%r82], %fd84;
	add.s64 	%rd43, %rd42, %rd39;
	ld.global.f64 	%fd85, [%rd43];
	add.s32 	%r83, %r82, %r79;
	st.shared.f64 	[%r83], %fd85;
	add.s64 	%rd44, %rd43, %rd39;
	ld.global.f64 	%fd86, [%rd44];
	add.s32 	%r84, %r83, %r79;
	st.shared.f64 	[%r84], %fd86;
	add.s64 	%rd45, %rd44, %rd39;
	ld.global.f64 	%fd87, [%rd45];
	add.s32 	%r85, %r84, %r79;
	st.shared.f64 	[%r85], %fd87;
	add.s64 	%rd46, %rd45, %rd39;
	ld.global.f64 	%fd88, [%rd46];
	add.s32 	%r86, %r85, %r79;
	st.shared.f64 	[%r86], %fd88;
	add.s32 	%r155, %r155, 8;
$L__BB4_7:
	setp.eq.s32 	%p6, %r8, 0;
	@%p6 bra 	$L__BB4_13;
	and.b32  	%r11, %r45, 3;
	setp.lt.u32 	%p7, %r8, 4;
	@%p7 bra 	$L__BB4_10;
	mul.lo.s32 	%r87, %r155, %r46;
	mul.wide.s32 	%rd47, %r87, 8;
	add.s64 	%rd48, %rd1, %rd47;
	ld.global.f64 	%fd89, [%rd48];
	mad.lo.s32 	%r88, %r155, %r44, %r1;
	shl.b32 	%r89, %r88, 3;
	mov.u32 	%r90, cache;
	add.s32 	%r91, %r90, %r89;
	st.shared.f64 	[%r91], %fd89;
	mul.wide.s32 	%rd49, %r46, 8;
	add.s64 	%rd50, %rd48, %rd49;
	ld.global.f64 	%fd90, [%rd50];
	shl.b32 	%r92, %r44, 3;
	add.s32 	%r93, %r91, %r92;
	st.shared.f64 	[%r93], %fd90;
	add.s64 	%rd51, %rd50, %rd49;
	ld.global.f64 	%fd91, [%rd51];
	add.s32 	%r94, %r93, %r92;
	st.shared.f64 	[%r94], %fd91;
	add.s64 	%rd52, %rd51, %rd49;
	ld.global.f64 	%fd92, [%rd52];
	add.s32 	%r95, %r94, %r92;
	st.shared.f64 	[%r95], %fd92;
	add.s32 	%r155, %r155, 4;
$L__BB4_10:
	setp.eq.s32 	%p8, %r11, 0;
	@%p8 bra 	$L__BB4_13;
	mov.b32 	%r158, 0;
	mov.u32 	%r100, cache;
$L__BB4_12:
	.pragma "nounroll";
	mul.lo.s32 	%r97, %r155, %r46;
	mul.wide.s32 	%rd53, %r97, 8;
	add.s64 	%rd54, %rd1, %rd53;
	ld.global.f64 	%fd93, [%rd54];
	mad.lo.s32 	%r98, %r155, %r44, %r1;
	shl.b32 	%r99, %r98, 3;
	add.s32 	%r101, %r100, %r99;
	st.shared.f64 	[%r101], %fd93;
	add.s32 	%r155, %r155, 1;
	add.s32 	%r158, %r158, 1;
	setp.ne.s32 	%p9, %r158, %r11;
	@%p9 bra 	$L__BB4_12;
$L__BB4_13:
	mul.lo.s32 	%r18, %r46, %r45;
	setp.lt.s32 	%p10, %r43, 1;
	mov.f64 	%fd194, 0d0000000000000000;
	mov.f64 	%fd195, %fd194;
	@%p10 bra 	$L__BB4_41;
	mul.lo.s32 	%r103, %r45, %r44;
	shl.b32 	%r104, %r103, 3;
	mov.u32 	%r105, cache;
	add.s32 	%r19, %r105, %r104;
	shl.b32 	%r106, %r1, 3;
	add.s32 	%r20, %r105, %r106;
	shl.b32 	%r21, %r44, 3;
	add.s32 	%r22, %r20, %r21;
	add.s32 	%r23, %r22, %r21;
	and.b32  	%r24, %r45, 7;
	and.b32  	%r25, %r45, 2147483640;
	mul.wide.s32 	%rd2, %r46, 24;
	mul.wide.s32 	%rd3, %r46, 8;
	cvta.to.global.u64 	%rd79, %rd14;
	mul.wide.s32 	%rd55, %r18, 8;
	add.s64 	%rd80, %rd1, %rd55;
	mov.f64 	%fd195, 0d0000000000000000;
	mov.b32 	%r159, 0;
	mul.wide.u32 	%rd56, %r1, 8;
	mov.f64 	%fd194, %fd195;
	bra.uni 	$L__BB4_16;
$L__BB4_15:
	setp.ge.s32 	%p27, %r159, %r43;
	mul.wide.s32 	%rd70, %r44, 8;
	add.s64 	%rd79, %rd79, %rd70;
	@%p27 bra 	$L__BB4_41;
$L__BB4_16:
	mov.u32 	%r166, %r159;
	ld.param.u32 	%r151, [_Z15dgemm_kernel4_1iiiiiPdiS_iS_i_param_8];
	setp.lt.s32 	%p11, %r44, 1;
	bar.sync 	0;
	add.s64 	%rd57, %rd79, %rd56;
	ld.global.f64 	%fd97, [%rd57];
	shl.b32 	%r107, %r1, 4;
	add.s32 	%r108, %r19, %r107;
	st.shared.f64 	[%r108], %fd97;
	mul.wide.s32 	%rd58, %r151, 8;
	add.s64 	%rd59, %rd57, %rd58;
	ld.global.f64 	%fd98, [%rd59];
	st.shared.f64 	[%r108+8], %fd98;
	bar.sync 	0;
	add.s32 	%r159, %r166, %r44;
	@%p11 bra 	$L__BB4_15;
	setp.gt.s32 	%p12, %r45, 0;
	@%p12 bra 	$L__BB4_24;
	add.s32 	%r165, %r45, %r166;
$L__BB4_19:
	add.s32 	%r166, %r166, %r45;
	setp.ge.s32 	%p13, %r165, %r43;
	@%p13 bra 	$L__BB4_21;
	ld.global.f64 	%fd178, [%rd80];
	add.s64 	%rd60, %rd80, %rd3;
	ld.global.f64 	%fd179, [%rd60];
	mul.wide.s32 	%rd61, %r46, 16;
	add.s64 	%rd62, %rd80, %rd61;
	ld.global.f64 	%fd180, [%rd62];
	add.s64 	%rd63, %rd80, %rd2;
	ld.global.f64 	%fd181, [%rd63];
$L__BB4_21:
	@%p13 bra 	$L__BB4_23;
	st.shared.f64 	[%r20], %fd178;
	st.shared.f64 	[%r22], %fd179;
	st.shared.f64 	[%r23], %fd180;
	add.s32 	%r109, %r23, %r21;
	st.shared.f64 	[%r109], %fd181;
$L__BB4_23:
	add.s32 	%r165, %r165, %r45;
	mul.wide.s32 	%rd64, %r18, 8;
	add.s64 	%rd80, %rd80, %rd64;
	setp.lt.s32 	%p15, %r166, %r159;
	@%p15 bra 	$L__BB4_19;
	bra.uni 	$L__BB4_15;
$L__BB4_24:
	mov.u32 	%r160, %r166;
$L__BB4_25:
	add.s32 	%r30, %r160, %r45;
	setp.ge.s32 	%p16, %r30, %r43;
	@%p16 bra 	$L__BB4_27;
	ld.global.f64 	%fd178, [%rd80];
	mul.wide.s32 	%rd65, %r46, 8;
	add.s64 	%rd66, %rd80, %rd65;
	ld.global.f64 	%fd179, [%rd66];
	add.s64 	%rd67, %rd66, %rd3;
	ld.global.f64 	%fd180, [%rd67];
	add.s64 	%rd68, %rd67, %rd3;
	ld.global.f64 	%fd181, [%rd68];
$L__BB4_27:
	setp.lt.u32 	%p17, %r45, 8;
	sub.s32 	%r33, %r160, %r166;
	mov.b32 	%r163, 0;
	@%p17 bra 	$L__BB4_32;
	mov.b32 	%r161, 0;
	bra.uni 	$L__BB4_31;
$L__BB4_29:
	st.shared.f64 	[%r20], %fd178;
	st.shared.f64 	[%r22], %fd179;
	st.shared.f64 	[%r23], %fd180;
	add.s32 	%r150, %r23, %r21;
	st.shared.f64 	[%r150], %fd181;
$L__BB4_30:
	mul.wide.s32 	%rd69, %r18, 8;
	add.s64 	%rd80, %rd80, %rd69;
	setp.lt.s32 	%p26, %r30, %r159;
	mov.u32 	%r160, %r30;
	@%p26 bra 	$L__BB4_25;
	bra.uni 	$L__BB4_15;
$L__BB4_31:
	.pragma "nounroll";
	mul.lo.s32 	%r112, %r161, %r44;
	shl.b32 	%r113, %r112, 3;
	add.s32 	%r114, %r20, %r113;
	ld.shared.f64 	%fd100, [%r114];
	add.s32 	%r115, %r161, %r33;
	shl.b32 	%r116, %r115, 3;
	add.s32 	%r117, %r19, %r116;
	ld.shared.f64 	%fd101, [%r117];
	fma.rn.f64 	%fd102, %fd100, %fd101, %fd194;
	ld.shared.f64 	%fd103, [%r117+8];
	fma.rn.f64 	%fd104, %fd100, %fd103, %fd195;
	add.s32 	%r118, %r114, %r21;
	ld.shared.f64 	%fd105, [%r118];
	fma.rn.f64 	%fd106, %fd105, %fd103, %fd102;
	ld.shared.f64 	%fd107, [%r117+16];
	fma.rn.f64 	%fd108, %fd105, %fd107, %fd104;
	add.s32 	%r119, %r118, %r21;
	ld.shared.f64 	%fd109, [%r119];
	fma.rn.f64 	%fd110, %fd109, %fd107, %fd106;
	ld.shared.f64 	%fd111, [%r117+24];
	fma.rn.f64 	%fd112, %fd109, %fd111, %fd108;
	add.s32 	%r120, %r119, %r21;
	ld.shared.f64 	%fd113, [%r120];
	fma.rn.f64 	%fd114, %fd113, %fd111, %fd110;
	ld.shared.f64 	%fd115, [%r117+32];
	fma.rn.f64 	%fd116, %fd113, %fd115, %fd112;
	add.s32 	%r121, %r120, %r21;
	ld.shared.f64 	%fd117, [%r121];
	fma.rn.f64 	%fd118, %fd117, %fd115, %fd114;
	ld.shared.f64 	%fd119, [%r117+40];
	fma.rn.f64 	%fd120, %fd117, %fd119, %fd116;
	add.s32 	%r122, %r121, %r21;
	ld.shared.f64 	%fd121, [%r122];
	fma.rn.f64 	%fd122, %fd121, %fd119, %fd118;
	ld.shared.f64 	%fd123, [%r117+48];
	fma.rn.f64 	%fd124, %fd121, %fd123, %fd120;
	add.s32 	%r123, %r122, %r21;
	ld.shared.f64 	%fd125, [%r123];
	fma.rn.f64 	%fd126, %fd125, %fd123, %fd122;
	ld.shared.f64 	%fd127, [%r117+56];
	fma.rn.f64 	%fd128, %fd125, %fd127, %fd124;
	add.s32 	%r124, %r123, %r21;
	ld.shared.f64 	%fd129, [%r124];
	fma.rn.f64 	%fd194, %fd129, %fd127, %fd126;
	ld.shared.f64 	%fd130, [%r117+64];
	fma.rn.f64 	%fd195, %fd129, %fd130, %fd128;
	add.s32 	%r161, %r161, 8;
	setp.eq.s32 	%p18, %r161, %r25;
	mov.u32 	%r163, %r25;
	@%p18 bra 	$L__BB4_32;
	bra.uni 	$L__BB4_31;
$L__BB4_32:
	setp.eq.s32 	%p19, %r24, 0;
	@%p19 bra 	$L__BB4_40;
	add.s32 	%r125, %r24, -1;
	setp.lt.u32 	%p20, %r125, 3;
	@%p20 bra 	$L__BB4_35;
	mul.lo.s32 	%r126, %r163, %r44;
	shl.b32 	%r127, %r126, 3;
	add.s32 	%r128, %r20, %r127;
	ld.shared.f64 	%fd132, [%r128];
	add.s32 	%r129, %r163, %r33;
	shl.b32 	%r130, %r129, 3;
	add.s32 	%r131, %r19, %r130;
	ld.shared.f64 	%fd133, [%r131];
	fma.rn.f64 	%fd134, %fd132, %fd133, %fd194;
	ld.shared.f64 	%fd135, [%r131+8];
	fma.rn.f64 	%fd136, %fd132, %fd135, %fd195;
	add.s32 	%r132, %r128, %r21;
	ld.shared.f64 	%fd137, [%r132];
	fma.rn.f64 	%fd138, %fd137, %fd135, %fd134;
	ld.shared.f64 	%fd139, [%r131+16];
	fma.rn.f64 	%fd140, %fd137, %fd139, %fd136;
	add.s32 	%r133, %r132, %r21;
	ld.shared.f64 	%fd141, [%r133];
	fma.rn.f64 	%fd142, %fd141, %fd139, %fd138;
	ld.shared.f64 	%fd143, [%r131+24];
	fma.rn.f64 	%fd144, %fd141, %fd143, %fd140;
	add.s32 	%r134, %r133, %r21;
	ld.shared.f64 	%fd145, [%r134];
	fma.rn.f64 	%fd194, %fd145, %fd143, %fd142;
	ld.shared.f64 	%fd146, [%r131+32];
	fma.rn.f64 	%fd195, %fd145, %fd146, %fd144;
	add.s32 	%r163, %r163, 4;
$L__BB4_35:
	and.b32  	%r135, %r45, 3;
	setp.eq.s32 	%p21, %r135, 0;
	@%p21 bra 	$L__BB4_40;
	setp.eq.s32 	%p22, %r135, 1;
	@%p22 bra 	$L__BB4_38;
	mul.lo.s32 	%r136, %r163, %r44;
	shl.b32 	%r137, %r136, 3;
	add.s32 	%r138, %r20, %r137;
	ld.shared.f64 	%fd148, [%r138];
	add.s32 	%r139, %r163, %r33;
	shl.b32 	%r140, %r139, 3;
	add.s32 	%r141, %r19, %r140;
	ld.shared.f64 	%fd149, [%r141];
	fma.rn.f64 	%fd150, %fd148, %fd149, %fd194;
	ld.shared.f64 	%fd151, [%r141+8];
	fma.rn.f64 	%fd152, %fd148, %fd151, %fd195;
	add.s32 	%r142, %r138, %r21;
	ld.shared.f64 	%fd153, [%r142];
	fma.rn.f64 	%fd194, %fd153, %fd151, %fd150;
	ld.shared.f64 	%fd154, [%r141+16];
	fma.rn.f64 	%fd195, %fd153, %fd154, %fd152;
	add.s32 	%r163, %r163, 2;
$L__BB4_38:
	and.b32  	%r143, %r45, 1;
	setp.eq.b32 	%p23, %r143, 1;
	not.pred 	%p24, %p23;
	@%p24 bra 	$L__BB4_40;
	mul.lo.s32 	%r144, %r163, %r44;
	shl.b32 	%r145, %r144, 3;
	add.s32 	%r146, %r20, %r145;
	ld.shared.f64 	%fd155, [%r146];
	add.s32 	%r147, %r163, %r33;
	shl.b32 	%r148, %r147, 3;
	add.s32 	%r149, %r19, %r148;
	ld.shared.f64 	%fd156, [%r149];
	fma.rn.f64 	%fd194, %fd155, %fd156, %fd194;
	ld.shared.f64 	%fd157, [%r149+8];
	fma.rn.f64 	%fd195, %fd155, %fd157, %fd195;
$L__BB4_40:
	setp.lt.s32 	%p25, %r30, %r43;
	@%p25 bra 	$L__BB4_29;
	bra.uni 	$L__BB4_30;
$L__BB4_41:
	ld.param.u32 	%r152, [_Z15dgemm_kernel4_1iiiiiPdiS_iS_i_param_10];
	ld.param.u64 	%rd76, [_Z15dgemm_kernel4_1iiiiiPdiS_iS_i_param_9];
	cvta.to.global.u64 	%rd71, %rd76;
	mul.wide.s32 	%rd72, %r2, 8;
	add.s64 	%rd73, %rd71, %rd72;
	st.global.f64 	[%rd73], %fd194;
	mul.wide.s32 	%rd74, %r152, 8;
	add.s64 	%rd75, %rd73, %rd74;
	st.global.f64 	[%rd75], %fd195;
	ret;

}
	// .globl	_Z15dgemm_kernel4_2iiiiiPdiS_iS_i
.visible .entry _Z15dgemm_kernel4_2iiiiiPdiS_iS_i(
	.param .u32 _Z15dgemm_kernel4_2iiiiiPdiS_iS_i_param_0,
	.param .u32 _Z15dgemm_kernel4_2iiiiiPdiS_iS_i_param_1,
	.param .u32 _Z15dgemm_kernel4_2iiiiiPdiS_iS_i_param_2,
	.param .u32 _Z15dgemm_kernel4_2iiiiiPdiS_iS_i_param_3,
	.param .u32 _Z15dgemm_kernel4_2iiiiiPdiS_iS_i_param_4,
	.param .u64 .ptr .align 1 _Z15dgemm_kernel4_2iiiiiPdiS_iS_i_param_5,
	.param .u32 _Z15dgemm_kernel4_2iiiiiPdiS_iS_i_param_6,
	.param .u64 .ptr .align 1 _Z15dgemm_kernel4_2iiiiiPdiS_iS_i_param_7,
	.param .u32 _Z15dgemm_kernel4_2iiiiiPdiS_iS_i_param_8,
	.param .u64 .ptr .align 1 _Z15dgemm_kernel4_2iiiiiPdiS_iS_i_param_9,
	.param .u32 _Z15dgemm_kernel4_2iiiiiPdiS_iS_i_param_10
)
{
	.reg .pred 	%p<6>;
	.reg .b32 	%r<32>;
	.reg .b64 	%rd<42>;
	.reg .b64 	%fd<74>;

	ld.param.u32 	%r13, [_Z15dgemm_kernel4_2iiiiiPdiS_iS_i_param_2];
	ld.param.u32 	%r14, [_Z15dgemm_kernel4_2iiiiiPdiS_iS_i_param_3];
	ld.param.u32 	%r15, [_Z15dgemm_kernel4_2iiiiiPdiS_iS_i_param_4];
	ld.param.u64 	%rd17, [_Z15dgemm_kernel4_2iiiiiPdiS_iS_i_param_5];
	ld.param.u32 	%r16, [_Z15dgemm_kernel4_2iiiiiPdiS_iS_i_param_6];
	ld.param.u64 	%rd15, [_Z15dgemm_kernel4_2iiiiiPdiS_iS_i_param_7];
	ld.param.u32 	%r17, [_Z15dgemm_kernel4_2iiiiiPdiS_iS_i_param_8];
	ld.param.u32 	%r18, [_Z15dgemm_kernel4_2iiiiiPdiS_iS_i_param_10];
	cvta.to.global.u64 	%rd1, %rd17;
	mov.u32 	%r19, %ctaid.x;
	mov.u32 	%r20, %ntid.x;
	mov.u32 	%r1, %tid.x;
	mad.lo.s32 	%r2, %r19, %r20, %r1;
	cvt.s64.s32 	%rd2, %r16;
	mul.wide.s32 	%rd3, %r16, 8;
	setp.lt.s32 	%p1, %r13, 1;
	mov.f64 	%fd67, 0d0000000000000000;
	mov.f64 	%fd66, %fd67;
	@%p1 bra 	$L__BB5_8;
	mul.wide.s32 	%rd18, %r2, 8;
	add.s64 	%rd19, %rd1, %rd18;
	shl.b64 	%rd20, %rd2, 3;
	add.s64 	%rd21, %rd19, %rd20;
	add.s64 	%rd22, %rd21, %rd3;
	mul.lo.s32 	%r22, %r16, %r15;
	add.s64 	%rd23, %rd22, %rd3;
	ld.global.f64 	%fd55, [%rd23];
	ld.global.f64 	%fd54, [%rd22];
	ld.global.f64 	%fd53, [%rd21];
	ld.global.f64 	%fd52, [%rd19];
	cvta.to.global.u64 	%rd40, %rd15;
	mul.wide.s32 	%rd5, %r22, 8;
	mul.wide.s32 	%rd6, %r16, 24;
	mul.wide.s32 	%rd7, %r16, 16;
	shl.b32 	%r3, %r15, 3;
	add.s64 	%rd41, %rd19, %rd5;
	mov.f64 	%fd66, 0d0000000000000000;
	mov.b32 	%r28, 0;
	mov.f64 	%fd67, %fd66;
	bra.uni 	$L__BB5_3;
$L__BB5_2:
	setp.ge.s32 	%p5, %r28, %r13;
	mul.wide.s32 	%rd31, %r14, 8;
	add.s64 	%rd40, %rd40, %rd31;
	@%p5 bra 	$L__BB5_8;
$L__BB5_3:
	mov.u32 	%r31, %r28;
	setp.lt.s32 	%p2, %r14, 1;
	bar.sync 	0;
	mul.wide.u32 	%rd24, %r1, 8;
	add.s64 	%rd25, %rd40, %rd24;
	ld.global.f64 	%fd37, [%rd25];
	mul.wide.s32 	%rd26, %r17, 8;
	add.s64 	%rd27, %rd25, %rd26;
	ld.global.f64 	%fd38, [%rd27];
	shl.b32 	%r23, %r1, 4;
	mov.u32 	%r24, cacheB;
	add.s32 	%r25, %r24, %r23;
	st.shared.v2.f64 	[%r25], {%fd37, %fd38};
	bar.sync 	0;
	add.s32 	%r28, %r31, %r14;
	@%p2 bra 	$L__BB5_2;
	add.s32 	%r29, %r15, %r31;
	add.s32 	%r30, %r24, 16;
	mov.f64 	%fd62, %fd55;
	mov.f64 	%fd63, %fd54;
	mov.f64 	%fd64, %fd53;
	mov.f64 	%fd65, %fd52;
$L__BB5_5:
	add.s32 	%r31, %r31, %r15;
	setp.ge.s32 	%p3, %r29, %r13;
	@%p3 bra 	$L__BB5_7;
	ld.global.f64 	%fd52, [%rd41];
	add.s64 	%rd28, %rd41, %rd3;
	ld.global.f64 	%fd53, [%rd28];
	add.s64 	%rd29, %rd41, %rd7;
	ld.global.f64 	%fd54, [%rd29];
	add.s64 	%rd30, %rd41, %rd6;
	ld.global.f64 	%fd55, [%rd30];
$L__BB5_7:
	ld.shared.f64 	%fd39, [%r30+-16];
	fma.rn.f64 	%fd40, %fd65, %fd39, %fd66;
	ld.shared.f64 	%fd41, [%r30+-8];
	fma.rn.f64 	%fd42, %fd65, %fd41, %fd67;
	fma.rn.f64 	%fd43, %fd64, %fd41, %fd40;
	ld.shared.f64 	%fd44, [%r30];
	fma.rn.f64 	%fd45, %fd64, %fd44, %fd42;
	fma.rn.f64 	%fd46, %fd63, %fd44, %fd43;
	ld.shared.f64 	%fd47, [%r30+8];
	fma.rn.f64 	%fd48, %fd63, %fd47, %fd45;
	fma.rn.f64 	%fd66, %fd62, %fd47, %fd46;
	ld.shared.f64 	%fd49, [%r30+16];
	fma.rn.f64 	%fd67, %fd62, %fd49, %fd48;
	add.s64 	%rd41, %rd41, %rd5;
	add.s32 	%r30, %r30, %r3;
	add.s32 	%r29, %r29, %r15;
	setp.lt.s32 	%p4, %r31, %r28;
	mov.f64 	%fd62, %fd55;
	mov.f64 	%fd63, %fd54;
	mov.f64 	%fd64, %fd53;
	mov.f64 	%fd65, %fd52;
	@%p4 bra 	$L__BB5_5;
	bra.uni 	$L__BB5_2;
$L__BB5_8:
	ld.param.u64 	%rd37, [_Z15dgemm_kernel4_2iiiiiPdiS_iS_i_param_9];
	cvta.to.global.u64 	%rd32, %rd37;
	mul.wide.s32 	%rd33, %r2, 8;
	add.s64 	%rd34, %rd32, %rd33;
	st.global.f64 	[%rd34], %fd66;
	mul.wide.s32 	%rd35, %r18, 8;
	add.s64 	%rd36, %rd34, %rd35;
	st.global.f64 	[%rd36], %fd67;
	ret;

}


// ===== COMPILED SASS (sm_100) =====

	.target	sm_100

	.elftype	@"ET_EXEC"


//--------------------- .note.nv.tkinfo           --------------------------
	.section	.note.nv.tkinfo,"",@"SHT_NOTE"
	.sectionflags	@"SHF_NOTE_NV_TKINFO"
	.tkinfo
        /*0018*/ 	.word	0x00000002
        /*0030*/ 	.string	""
        /*0030*/ 	.string	"ptxas"
        /*0030*/ 	.string	"Cuda compilation tools, release 13.0, V13.0.88"
        /*0030*/ 	.string	"Build cuda_13.0.r13.0/compiler.36424714_0"
        /*0030*/ 	.string	"-arch sm_100 -m 64 "



//--------------------- .note.nv.cuinfo           --------------------------
	.section	.note.nv.cuinfo,"",@"SHT_NOTE"
	.sectionflags	@"SHF_NOTE_NV_CUINFO"
        /*0018*/ 	.short	0x0002
        /*001a*/ 	.short	0x0064
        /*001c*/ 	.short	0x0082
	.zero		2


//--------------------- .nv.info                  --------------------------
	.section	.nv.info,"",@"SHT_CUDA_INFO"
	.align	4


	//----- nvinfo : EIATTR_REGCOUNT
	.align		4
        /*0000*/ 	.byte	0x04, 0x2f
        /*0002*/ 	.short	(.L_1 - .L_0)
	.align		4
.L_0:
        /*0004*/ 	.word	index@(_Z13dgemm_kernel2iiiPdiS_iS_i)
        /*0008*/ 	.word	0x00000020


	//----- nvinfo : EIATTR_FRAME_SIZE
	.align		4
.L_1:
        /*000c*/ 	.byte	0x04, 0x11
        /*000e*/ 	.short	(.L_3 - .L_2)
	.align		4
.L_2:
        /*0010*/ 	.word	index@(_Z13dgemm_kernel2iiiPdiS_iS_i)
        /*0014*/ 	.word	0x00000000


	//----- nvinfo : EIATTR_REGCOUNT
	.align		4
.L_3:
        /*0018*/ 	.byte	0x04, 0x2f
        /*001a*/ 	.short	(.L_5 - .L_4)
	.align		4
.L_4:
        /*001c*/ 	.word	index@(_Z15dgemm_kernel2_1iiiPdiS_iS_i)
        /*0020*/ 	.word	0x00000020


	//----- nvinfo : EIATTR_FRAME_SIZE
	.align		4
.L_5:
        /*0024*/ 	.byte	0x04, 0x11
        /*0026*/ 	.short	(.L_7 - .L_6)
	.align		4
.L_6:
        /*0028*/ 	.word	index@(_Z15dgemm_kernel2_1iiiPdiS_iS_i)
        /*002c*/ 	.word	0x00000000


	//----- nvinfo : EIATTR_REGCOUNT
	.align		4
.L_7:
        /*0030*/ 	.byte	0x04, 0x2f
        /*0032*/ 	.short	(.L_9 - .L_8)
	.align		4
.L_8:
        /*0034*/ 	.word	index@(_Z13dgemm_kernel3iiiiPdiS_iS_i)
        /*0038*/ 	.word	0x00000020


	//----- nvinfo : EIATTR_FRAME_SIZE
	.align		4
.L_9:
        /*003c*/ 	.byte	0x04, 0x11
        /*003e*/ 	.short	(.L_11 - .L_10)
	.align		4
.L_10:
        /*0040*/ 	.word	index@(_Z13dgemm_kernel3iiiiPdiS_iS_i)
        /*0044*/ 	.word	0x00000000


	//----- nvinfo : EIATTR_REGCOUNT
	.align		4
.L_11:
        /*0048*/ 	.byte	0x04, 0x2f
        /*004a*/ 	.short	(.L_13 - .L_12)
	.align		4
.L_12:
        /*004c*/ 	.word	index@(_Z13dgemm_kernel4iiiiPdiS_iS_i)
        /*0050*/ 	.word	0x00000048


	//----- nvinfo : EIATTR_FRAME_SIZE
	.align		4
.L_13:
        /*0054*/ 	.byte	0x04, 0x11
        /*0056*/ 	.short	(.L_15 - .L_14)
	.align		4
.L_14:
        /*0058*/ 	.word	index@(_Z13dgemm_kernel4iiiiPdiS_iS_i)
        /*005c*/ 	.word	0x00000000


	//----- nvinfo : EIATTR_REGCOUNT
	.align		4
.L_15:
        /*0060*/ 	.byte	0x04, 0x2f
        /*0062*/ 	.short	(.L_17 - .L_16)
	.align		4
.L_16:
        /*0064*/ 	.word	index@(_Z15dgemm_kernel4_1iiiiiPdiS_iS_i)
        /*0068*/ 	.word	0x00000020


	//----- nvinfo : EIATTR_FRAME_SIZE
	.align		4
.L_17:
        /*006c*/ 	.byte	0x04, 0x11
        /*006e*/ 	.short	(.L_19 - .L_18)
	.align		4
.L_18:
        /*0070*/ 	.word	index@(_Z15dgemm_kernel4_1iiiiiPdiS_iS_i)
        /*0074*/ 	.word	0x00000000


	//----- nvinfo : EIATTR_REGCOUNT
	.align		4
.L_19:
        /*0078*/ 	.byte	0x04, 0x2f
        /*007a*/ 	.short	(.L_21 - .L_20)
	.align		4
.L_20:
        /*007c*/ 	.word	index@(_Z15dgemm_kernel4_2iiiiiPdiS_iS_i)
        /*0080*/ 	.word	0x00000028


	//----- nvinfo : EIATTR_FRAME_SIZE
	.align		4
.L_21:
        /*0084*/ 	.byte	0x04, 0x11
        /*0086*/ 	.short	(.L_23 - .L_22)
	.align		4
.L_22:
        /*0088*/ 	.word	index@(_Z15dgemm_kernel4_2iiiiiPdiS_iS_i)
        /*008c*/ 	.word	0x00000000


	//----- nvinfo : EIATTR_MIN_STACK_SIZE
	.align		4
.L_23:
        /*0090*/ 	.byte	0x04, 0x12
        /*0092*/ 	.short	(.L_25 - .L_24)
	.align		4
.L_24:
        /*0094*/ 	.word	index@(_Z15dgemm_kernel4_2iiiiiPdiS_iS_i)
        /*0098*/ 	.word	0x00000000


	//----- nvinfo : EIATTR_MIN_STACK_SIZE
	.align		4
.L_25:
        /*009c*/ 	.byte	0x04, 0x12
        /*009e*/ 	.short	(.L_27 - .L_26)
	.align		4
.L_26:
        /*00a0*/ 	.word	index@(_Z15dgemm_kernel4_1iiiiiPdiS_iS_i)
        /*00a4*/ 	.word	0x00000000


	//----- nvinfo : EIATTR_MIN_STACK_SIZE
	.align		4
.L_27:
        /*00a8*/ 	.byte	0x04, 0x12
        /*00aa*/ 	.short	(.L_29 - .L_28)
	.align		4
.L_28:
        /*00ac*/ 	.word	index@(_Z13dgemm_kernel4iiiiPdiS_iS_i)
        /*00b0*/ 	.word	0x00000000


	//----- nvinfo : EIATTR_MIN_STACK_SIZE
	.align		4
.L_29:
        /*00b4*/ 	.byte	0x04, 0x12
        /*00b6*/ 	.short	(.L_31 - .L_30)
	.align		4
.L_30:
        /*00b8*/ 	.word	index@(_Z13dgemm_kernel3iiiiPdiS_iS_i)
        /*00bc*/ 	.word	0x00000000


	//----- nvinfo : EIATTR_MIN_STACK_SIZE
	.align		4
.L_31:
        /*00c0*/ 	.byte	0x04, 0x12
        /*00c2*/ 	.short	(.L_33 - .L_32)
	.align		4
.L_32:
        /*00c4*/ 	.word	index@(_Z15dgemm_kernel2_1iiiPdiS_iS_i)
        /*00c8*/ 	.word	0x00000000


	//----- nvinfo : EIATTR_MIN_STACK_SIZE
	.align		4
.L_33:
        /*00cc*/ 	.byte	0x04, 0x12
        /*00ce*/ 	.short	(.L_35 - .L_34)
	.align		4
.L_34:
        /*00d0*/ 	.word	index@(_Z13dgemm_kernel2iiiPdiS_iS_i)
        /*00d4*/ 	.word	0x00000000
.L_35:


//--------------------- .nv.compat                --------------------------
	.section	.nv.compat,"",@"SHT_CUDA_COMPAT_INFO"
	.align	4
        /*0000*/ 	.byte	0x02, 0x09, 0x00, 0x00, 0x02, 0x02, 0x01, 0x00, 0x02, 0x05, 0x05, 0x00, 0x03, 0x07, 0x01, 0x01
        /*0010*/ 	.byte	0x02, 0x03, 0x00, 0x00, 0x02, 0x06, 0x01, 0x00, 0x04, 0x0b, 0x08, 0x00, 0x01, 0x00, 0x00, 0x00
        /*0020*/ 	.byte	0x00, 0x00, 0x00, 0x00


//--------------------- .nv.info._Z15dgemm_kernel4_2iiiiiPdiS_iS_i --------------------------
	.section	.nv.info._Z15dgemm_kernel4_2iiiiiPdiS_iS_i,"",@"SHT_CUDA_INFO"
	.sectionflags	@""
	.align	4


	//----- nvinfo : EIATTR_CUDA_API_VERSION
	.align		4
        /*0000*/ 	.byte	0x04, 0x37
        /*0002*/ 	.short	(.L_37 - .L_36)
.L_36:
        /*0004*/ 	.word	0x00000082


	//----- nvinfo : EIATTR_KPARAM_INFO
	.align		4
.L_37:
        /*0008*/ 	.byte	0x04, 0x17
        /*000a*/ 	.short	(.L_39 - .L_38)
.L_38:
        /*000c*/ 	.word	0x00000000
        /*0010*/ 	.short	0x000a
        /*0012*/ 	.short	0x0040
        /*0014*/ 	.byte	0x00, 0xf0, 0x11, 0x00


	//----- nvinfo : EIATTR_KPARAM_INFO
	.align		4
.L_39:
        /*0018*/ 	.byte	0x04, 0x17
        /*001a*/ 	.short	(.L_41 - .L_40)
.L_40:
        /*001c*/ 	.word	0x00000000
        /*0020*/ 	.short	0x0009
        /*0022*/ 	.short	0x0038
        /*0024*/ 	.byte	0x00, 0xf5, 0x21, 0x00


	//----- nvinfo : EIATTR_KPARAM_INFO
	.align		4
.L_41:
        /*0028*/ 	.byte	0x04, 0x17
        /*002a*/ 	.short	(.L_43 - .L_42)
.L_42:
        /*002c*/ 	.word	0x00000000
        /*0030*/ 	.short	0x0008
        /*0032*/ 	.short	0x0030
        /*0034*/ 	.byte	0x00, 0xf0, 0x11, 0x00


	//----- nvinfo : EIATTR_KPARAM_INFO
	.align		4
.L_43:
        /*0038*/ 	.byte	0x04, 0x17
        /*003a*/ 	.short	(.L_45 - .L_44)
.L_44:
        /*003c*/ 	.word	0x00000000
        /*0040*/ 	.short	0x0007
        /*0042*/ 	.short	0x0028
        /*0044*/ 	.byte	0x00, 0xf5, 0x21, 0x00


	//----- nvinfo : EIATTR_KPARAM_INFO
	.align		4
.L_45:
        /*0048*/ 	.byte	0x04, 0x17
        /*004a*/ 	.short	(.L_47 - .L_46)
.L_46:
        /*004c*/ 	.word	0x00000000
        /*0050*/ 	.short	0x0006
        /*0052*/ 	.short	0x0020
        /*0054*/ 	.byte	0x00, 0xf0, 0x11, 0x00


	//----- nvinfo : EIATTR_KPARAM_INFO
	.align		4
.L_47:
        /*0058*/ 	.byte	0x04, 0x17
        /*005a*/ 	.short	(.L_49 - .L_48)
.L_48:
        /*005c*/ 	.word	0x00000000
        /*0060*/ 	.short	0x0005
        /*0062*/ 	.short	0x0018
        /*0064*/ 	.byte	0x00, 0xf5, 0x21, 0x00


	//----- nvinfo : EIATTR_KPARAM_INFO
	.align		4
.L_49:
        /*0068*/ 	.byte	0x04, 0x17
        /*006a*/ 	.short	(.L_51 - .L_50)
.L_50:
        /*006c*/ 	.word	0x00000000
        /*0070*/ 	.short	0x0004
        /*0072*/ 	.short	0x0010
        /*0074*/ 	.byte	0x00, 0xf0, 0x11, 0x00


	//----- nvinfo : EIATTR_KPARAM_INFO
	.align		4
.L_51:
        /*0078*/ 	.byte	0x04, 0x17
        /*007a*/ 	.short	(.L_53 - .L_52)
.L_52:
        /*007c*/ 	.word	0x00000000
        /*0080*/ 	.short	0x0003
        /*0082*/ 	.short	0x000c
        /*0084*/ 	.byte	0x00, 0xf0, 0x11, 0x00


	//----- nvinfo : EIATTR_KPARAM_INFO
	.align		4
.L_53:
        /*0088*/ 	.byte	0x04, 0x17
        /*008a*/ 	.short	(.L_55 - .L_54)
.L_54:
        /*008c*/ 	.word	0x00000000
        /*0090*/ 	.short	0x0002
        /*0092*/ 	.short	0x0008
        /*0094*/ 	.byte	0x00, 0xf0, 0x11, 0x00


	//----- nvinfo : EIATTR_KPARAM_INFO
	.align		4
.L_55:
        /*0098*/ 	.byte	0x04, 0x17
        /*009a*/ 	.short	(.L_57 - .L_56)
.L_56:
        /*009c*/ 	.word	0x00000000
        /*00a0*/ 	.short	0x0001
        /*00a2*/ 	.short	0x0004
        /*00a4*/ 	.byte	0x00, 0xf0, 0x11, 0x00


	//----- nvinfo : EIATTR_KPARAM_INFO
	.align		4
.L_57:
        /*00a8*/ 	.byte	0x04, 0x17
        /*00aa*/ 	.short	(.L_59 - .L_58)
.L_58:
        /*00ac*/ 	.word	0x00000000
        /*00b0*/ 	.short	0x0000
        /*00b2*/ 	.short	0x0000
        /*00b4*/ 	.byte	0x00, 0xf0, 0x11, 0x00


	//----- nvinfo : EIATTR_SPARSE_MMA_MASK
	.align		4
.L_59:
        /*00b8*/ 	.byte	0x03, 0x50
        /*00ba*/ 	.short	0x0000


	//----- nvinfo : EIATTR_MAXREG_COUNT
	.align		4
        /*00bc*/ 	.byte	0x03, 0x1b
        /*00be*/ 	.short	0x00ff


	//----- nvinfo : EIATTR_NUM_BARRIERS
	.align		4
        /*00c0*/ 	.byte	0x02, 0x4c
        /*00c2*/ 	.byte	0x01
	.zero		1


	//----- nvinfo : EIATTR_MERCURY_ISA_VERSION
	.align		4
        /*00c4*/ 	.byte	0x03, 0x5f
        /*00c6*/ 	.short	0x0101


	//----- nvinfo : EIATTR_VRC_CTA_INIT_COUNT
	.align		4
        /*00c8*/ 	.byte	0x02, 0x4a
	.zero		1
	.zero		1


	//----- nvinfo : EIATTR_EXIT_INSTR_OFFSETS
	.align		4
        /*00cc*/ 	.byte	0x04, 0x1c
        /*00ce*/ 	.short	(.L_61 - .L_60)


	//   ....[0]....
.L_60:
        /*00d0*/ 	.word	0x000006d0


	//----- nvinfo : EIATTR_CBANK_PARAM_SIZE
	.align		4
.L_61:
        /*00d4*/ 	.byte	0x03, 0x19
        /*00d6*/ 	.short	0x0044


	//----- nvinfo : EIATTR_PARAM_CBANK
	.align		4
        /*00d8*/ 	.byte	0x04, 0x0a
        /*00da*/ 	.short	(.L_63 - .L_62)
	.align		4
.L_62:
        /*00dc*/ 	.word	index@(.nv.constant0._Z15dgemm_kernel4_2iiiiiPdiS_iS_i)
        /*00e0*/ 	.short	0x0380
        /*00e2*/ 	.short	0x0044


	//----- nvinfo : EIATTR_SW_WAR
	.align		4
.L_63:
        /*00e4*/ 	.byte	0x04, 0x36
        /*00e6*/ 	.short	(.L_65 - .L_64)
.L_64:
        /*00e8*/ 	.word	0x00000008
.L_65:


//--------------------- .nv.info._Z15dgemm_kernel4_1iiiiiPdiS_iS_i --------------------------
	.section	.nv.info._Z15dgemm_kernel4_1iiiiiPdiS_iS_i,"",@"SHT_CUDA_INFO"
	.sectionflags	@""
	.align	4


	//----- nvinfo : EIATTR_CUDA_API_VERSION
	.align		4
        /*0000*/ 	.byte	0x04, 0x37
        /*0002*/ 	.short	(.L_67 - .L_66)
.L_66:
        /*0004*/ 	.word	0x00000082


	//----- nvinfo : EIATTR_KPARAM_INFO
	.align		4
.L_67:
        /*0008*/ 	.byte	0x04, 0x17
        /*000a*/ 	.short	(.L_69 - .L_68)
.L_68:
        /*000c*/ 	.word	0x00000000
        /*0010*/ 	.short	0x000a
        /*0012*/ 	.short	0x0040
        /*0014*/ 	.byte	0x00, 0xf0, 0x11, 0x00


	//----- nvinfo : EIATTR_KPARAM_INFO
	.align		4
.L_69:
        /*0018*/ 	.byte	0x04, 0x17
        /*001a*/ 	.short	(.L_71 - .L_70)
.L_70:
        /*001c*/ 	.word	0x00000000
        /*0020*/ 	.short	0x0009
        /*0022*/ 	.short	0x0038
        /*0024*/ 	.byte	0x00, 0xf5, 0x21, 0x00


	//----- nvinfo : EIATTR_KPARAM_INFO
	.align		4
.L_71:
        /*0028*/ 	.byte	0x04, 0x17
        /*002a*/ 	.short	(.L_73 - .L_72)
.L_72:
        /*002c*/ 	.word	0x00000000
        /*0030*/ 	.short	0x0008
        /*0032*/ 	.short	0x0030
        /*0034*/ 	.byte	0x00, 0xf0, 0x11, 0x00


	//----- nvinfo : EIATTR_KPARAM_INFO
	.align		4
.L_73:
        /*0038*/ 	.byte	0x04, 0x17
        /*003a*/ 	.short	(.L_75 - .L_74)
.L_74:
        /*003c*/ 	.word	0x00000000
        /*0040*/ 	.short	0x0007
        /*0042*/ 	.short	0x0028
        /*0044*/ 	.byte	0x00, 0xf5, 0x21, 0x00


	//----- nvinfo : EIATTR_KPARAM_INFO
	.align		4
.L_75:
        /*0048*/ 	.byte	0x04, 0x17
        /*004a*/ 	.short	(.L_77 - .L_76)
.L_76:
        /*004c*/ 	.word	0x00000000
        /*0050*/ 	.short	0x0006
        /*0052*/ 	.short	0x0020
        /*0054*/ 	.byte	0x00, 0xf0, 0x11, 0x00


	//----- nvinfo : EIATTR_KPARAM_INFO
	.align		4
.L_77:
        /*0058*/ 	.byte	0x04, 0x17
        /*005a*/ 	.short	(.L_79 - .L_78)
.L_78:
        /*005c*/ 	.word	0x00000000
        /*0060*/ 	.short	0x0005
        /*0062*/ 	.short	0x0018
        /*0064*/ 	.byte	0x00, 0xf5, 0x21, 0x00


	//----- nvinfo : EIATTR_KPARAM_INFO
	.align		4
.L_79:
        /*0068*/ 	.byte	0x04, 0x17
        /*006a*/ 	.short	(.L_81 - .L_80)
.L_80:
        /*006c*/ 	.word	0x00000000
        /*0070*/ 	.short	0x0004
        /*0072*/ 	.short	0x0010
        /*0074*/ 	.byte	0x00, 0xf0, 0x11, 0x00


	//----- nvinfo : EIATTR_KPARAM_INFO
	.align		4
.L_81:
        /*0078*/ 	.byte	0x04, 0x17
        /*007a*/ 	.short	(.L_83 - .L_82)
.L_82:
        /*007c*/ 	.word	0x00000000
        /*0080*/ 	.short	0x0003
        /*0082*/ 	.short	0x000c
        /*0084*/ 	.byte	0x00, 0xf0, 0x11, 0x00


	//----- nvinfo : EIATTR_KPARAM_INFO
	.align		4
.L_83:
        /*0088*/ 	.byte	0x04, 0x17
        /*008a*/ 	.short	(.L_85 - .L_84)
.L_84:
        /*008c*/ 	.word	0x00000000
        /*0090*/ 	.short	0x0002
        /*0092*/ 	.short	0x0008
        /*0094*/ 	.byte	0x00, 0xf0, 0x11, 0x00


	//----- nvinfo : EIATTR_KPARAM_INFO
	.align		4
.L_85:
        /*0098*/ 	.byte	0x04, 0x17
        /*009a*/ 	.short	(.L_87 - .L_86)
.L_86:
        /*009c*/ 	.word	0x00000000
        /*00a0*/ 	.short	0x0001
        /*00a2*/ 	.short	0x0004
        /*00a4*/ 	.byte	0x00, 0xf0, 0x11, 0x00


	//----- nvinfo : EIATTR_KPARAM_INFO
	.align		4
.L_87:
        /*00a8*/ 	.byte	0x04, 0x17
        /*00aa*/ 	.short	(.L_89 - .L_88)
.L_88:
        /*00ac*/ 	.word	0x00000000
        /*00b0*/ 	.short	0x0000
        /*00b2*/ 	.short	0x0000
        /*00b4*/ 	.byte	0x00, 0xf0, 0x11, 0x00


	//----- nvinfo : EIATTR_SPARSE_MMA_MASK
	.align		4
.L_89:
        /*00b8*/ 	.byte	0x03, 0x50
        /*00ba*/ 	.short	0x0000


	//----- nvinfo : EIATTR_MAXREG_COUNT
	.align		4
        /*00bc*/ 	.byte	0x03, 0x1b
        /*00be*/ 	.short	0x00ff


	//----- nvinfo : EIATTR_NUM_BARRIERS
	.align		4
        /*00c0*/ 	.byte	0x02, 0x4c
        /*00c2*/ 	.byte	0x01
	.zero		1


	//----- nvinfo : EIATTR_MERCURY_ISA_VERSION
	.align		4
        /*00c4*/ 	.byte	0x03, 0x5f
        /*00c6*/ 	.short	0x0101


	//----- nvinfo : EIATTR_VRC_CTA_INIT_COUNT
	.align		4
        /*00c8*/ 	.byte	0x02, 0x4a
	.zero		1
	.zero		1


	//----- nvinfo : EIATTR_EXIT_INSTR_OFFSETS
	.align		4
        /*00cc*/ 	.byte	0x04, 0x1c
        /*00ce*/ 	.short	(.L_91 - .L_90)


	//   ....[0]....
.L_90:
        /*00d0*/ 	.word	0x000019a0


	//----- nvinfo : EIATTR_CBANK_PARAM_SIZE
	.align		4
.L_91:
        /*00d4*/ 	.byte	0x03, 0x19
        /*00d6*/ 	.short	0x0044


	//----- nvinfo : EIATTR_PARAM_CBANK
	.align		4
        /*00d8*/ 	.byte	0x04, 0x0a
        /*00da*/ 	.short	(.L_93 - .L_92)
	.align		4
.L_92:
        /*00dc*/ 	.word	index@(.nv.constant0._Z15dgemm_kernel4_1iiiiiPdiS_iS_i)
        /*00e0*/ 	.short	0x0380
        /*00e2*/ 	.short	0x0044


	//----- nvinfo : EIATTR_SW_WAR
	.align		4
.L_93:
        /*00e4*/ 	.byte	0x04, 0x36
        /*00e6*/ 	.short	(.L_95 - .L_94)
.L_94:
        /*00e8*/ 	.word	0x00000008
.L_95:


//--------------------- .nv.info._Z13dgemm_kernel4iiiiPdiS_iS_i --------------------------
	.section	.nv.info._Z13dgemm_kernel4iiiiPdiS_iS_i,"",@"SHT_CUDA_INFO"
	.sectionflags	@""
	.align	4


	//----- nvinfo : EIATTR_CUDA_API_VERSION
	.align		4
        /*0000*/ 	.byte	0x04, 0x37
        /*0002*/ 	.short	(.L_97 - .L_96)
.L_96:
        /*0004*/ 	.word	0x00000082


	//----- nvinfo : EIATTR_KPARAM_INFO
	.align		4
.L_97:
        /*0008*/ 	.byte	0x04, 0x17
        /*000a*/ 	.short	(.L_99 - .L_98)
.L_98:
        /*000c*/ 	.word	0x00000000
        /*0010*/ 	.short	0x0009
        /*0012*/ 	.short	0x0038
        /*0014*/ 	.byte	0x00, 0xf0, 0x11, 0x00


	//----- nvinfo : EIATTR_KPARAM_INFO
	.align		4
.L_99:
        /*0018*/ 	.byte	0x04, 0x17
        /*001a*/ 	.short	(.L_101 - .L_100)
.L_100:
        /*001c*/ 	.word	0x00000000
        /*0020*/ 	.short	0x0008
        /*0022*/ 	.short	0x0030
        /*0024*/ 	.byte	0x00, 0xf5, 0x21, 0x00


	//----- nvinfo : EIATTR_KPARAM_INFO
	.align		4
.L_101:
        /*0028*/ 	.byte	0x04, 0x17
        /*002a*/ 	.short	(.L_103 - .L_102)
.L_102:
        /*002c*/ 	.word	0x00000000
        /*0030*/ 	.short	0x0007
        /*0032*/ 	.short	0x0028
        /*0034*/ 	.byte	0x00, 0xf0, 0x11, 0x00


	//----- nvinfo : EIATTR_KPARAM_INFO
	.align		4
.L_103:
        /*0038*/ 	.byte	0x04, 0x17
        /*003a*/ 	.short	(.L_105 - .L_104)
.L_104:
        /*003c*/ 	.word	0x00000000
        /*0040*/ 	.short	0x0006
        /*0042*/ 	.short	0x0020
        /*0044*/ 	.byte	0x00, 0xf5, 0x21, 0x00


	//----- nvinfo : EIATTR_KPARAM_INFO
	.align		4
.L_105:
        /*0048*/ 	.byte	0x04, 0x17
        /*004a*/ 	.short	(.L_107 - .L_106)
.L_106:
        /*004c*/ 	.word	0x00000000
        /*0050*/ 	.short	0x0005
        /*0052*/ 	.short	0x0018
        /*0054*/ 	.byte	0x00, 0xf0, 0x11, 0x00


	//----- nvinfo : EIATTR_KPARAM_INFO
	.align		4
.L_107:
        /*0058*/ 	.byte	0x04, 0x17
        /*005a*/ 	.short	(.L_109 - .L_108)
.L_108:
        /*005c*/ 	.word	0x00000000
        /*0060*/ 	.short	0x0004
        /*0062*/ 	.short	0x0010
        /*0064*/ 	.byte	0x00, 0xf5, 0x21, 0x00


	//----- nvinfo : EIATTR_KPARAM_INFO
	.align		4
.L_109:
        /*0068*/ 	.byte	0x04, 0x17
        /*006a*/ 	.short	(.L_111 - .L_110)
.L_110:
        /*006c*/ 	.word	0x00000000
        /*0070*/ 	.short	0x0003
        /*0072*/ 	.short	0x000c
        /*0074*/ 	.byte	0x00, 0xf0, 0x11, 0x00


	//----- nvinfo : EIATTR_KPARAM_INFO
	.align		4
.L_111:
        /*0078*/ 	.byte	0x04, 0x17
        /*007a*/ 	.short	(.L_113 - .L_112)
.L_112:
        /*007c*/ 	.word	0x00000000
        /*0080*/ 	.short	0x0002
        /*0082*/ 	.short	0x0008
        /*0084*/ 	.byte	0x00, 0xf0, 0x11, 0x00


	//----- nvinfo : EIATTR_KPARAM_INFO
	.align		4
.L_113:
        /*0088*/ 	.byte	0x04, 0x17
        /*008a*/ 	.short	(.L_115 - .L_114)
.L_114:
        /*008c*/ 	.word	0x00000000
        /*0090*/ 	.short	0x0001
        /*0092*/ 	.short	0x0004
        /*0094*/ 	.byte	0x00, 0xf0, 0x11, 0x00


	//----- nvinfo : EIATTR_KPARAM_INFO
	.align		4
.L_115:
        /*0098*/ 	.byte	0x04, 0x17
        /*009a*/ 	.short	(.L_117 - .L_116)
.L_116:
        /*009c*/ 	.word	0x00000000
        /*00a0*/ 	.short	0x0000
        /*00a2*/ 	.short	0x0000
        /*00a4*/ 	.byte	0x00, 0xf0, 0x11, 0x00


	//----- nvinfo : EIATTR_SPARSE_MMA_MASK
	.align		4
.L_117:
        /*00a8*/ 	.byte	0x03, 0x50
        /*00aa*/ 	.short	0x0000


	//----- nvinfo : EIATTR_MAXREG_COUNT
	.align		4
        /*00ac*/ 	.byte	0x03, 0x1b
        /*00ae*/ 	.short	0x00ff


	//----- nvinfo : EIATTR_NUM_BARRIERS
	.align		4
        /*00b0*/ 	.byte	0x02, 0x4c
        /*00b2*/ 	.byte	0x01
	.zero		1


	//----- nvinfo : EIATTR_MERCURY_ISA_VERSION
	.align		4
        /*00b4*/ 	.byte	0x03, 0x5f
        /*00b6*/ 	.short	0x0101


	//----- nvinfo : EIATTR_VRC_CTA_INIT_COUNT
	.align		4
        /*00b8*/ 	.byte	0x02, 0x4a
	.zero		1
	.zero		1


	//----- nvinfo : EIATTR_EXIT_INSTR_OFFSETS
	.align		4
        /*00bc*/ 	.byte	0x04, 0x1c
        /*00be*/ 	.short	(.L_119 - .L_118)


	//   ....[0]....
.L_118:
        /*00c0*/ 	.word	0x00001b30


	//----- nvinfo : EIATTR_CBANK_PARAM_SIZE
	.align		4
.L_119:
        /*00c4*/ 	.byte	0x03, 0x19
        /*00c6*/ 	.short	0x003c


	//----- nvinfo : EIATTR_PARAM_CBANK
	.align		4
        /*00c8*/ 	.byte	0x04, 0x0a
        /*00ca*/ 	.short	(.L_121 - .L_120)
	.align		4
.L_120:
        /*00cc*/ 	.word	index@(.nv.constant0._Z13dgemm_kernel4iiiiPdiS_iS_i)
        /*00d0*/ 	.short	0x0380
        /*00d2*/ 	.short	0x003c


	//----- nvinfo : EIATTR_SW_WAR
	.align		4
.L_121:
        /*00d4*/ 	.byte	0x04, 0x36
        /*00d6*/ 	.short	(.L_123 - .L_122)
.L_122:
        /*00d8*/ 	.word	0x00000008
.L_123:


//--------------------- .nv.info._Z13dgemm_kernel3iiiiPdiS_iS_i --------------------------
	.section	.nv.info._Z13dgemm_kernel3iiiiPdiS_iS_i,"",@"SHT_CUDA_INFO"
	.sectionflags	@""
	.align	4


	//----- nvinfo : EIATTR_CUDA_API_VERSION
	.align		4
        /*0000*/ 	.byte	0x04, 0x37
        /*0002*/ 	.short	(.L_125 - .L_124)
.L_124:
        /*0004*/ 	.word	0x00000082


	//----- nvinfo : EIATTR_KPARAM_INFO
	.align		4
.L_125:
        /*0008*/ 	.byte	0x04, 0x17
        /*000a*/ 	.short	(.L_127 - .L_126)
.L_126:
        /*000c*/ 	.word	0x00000000
        /*0010*/ 	.short	0x0009
        /*0012*/ 	.short	0x0038
        /*0014*/ 	.byte	0x00, 0xf0, 0x11, 0x00


	//----- nvinfo : EIATTR_KPARAM_INFO
	.align		4
.L_127:
        /*0018*/ 	.byte	0x04, 0x17
        /*001a*/ 	.short	(.L_129 - .L_128)
.L_128:
        /*001c*/ 	.word	0x00000000
        /*0020*/ 	.short	0x0008
        /*0022*/ 	.short	0x0030
        /*0024*/ 	.byte	0x00, 0xf5, 0x21, 0x00


	//----- nvinfo : EIATTR_KPARAM_INFO
	.align		4
.L_129:
        /*0028*/ 	.byte	0x04, 0x17
        /*002a*/ 	.short	(.L_131 - .L_130)
.L_130:
        /*002c*/ 	.word	0x00000000
        /*0030*/ 	.short	0x0007
        /*0032*/ 	.short	0x0028
        /*0034*/ 	.byte	0x00, 0xf0, 0x11, 0x00


	//----- nvinfo : EIATTR_KPARAM_INFO
	.align		4
.L_131:
        /*0038*/ 	.byte	0x04, 0x17
        /*003a*/ 	.short	(.L_133 - .L_132)
.L_132:
        /*003c*/ 	.word	0x00000000
        /*0040*/ 	.short	0x0006
        /*0042*/ 	.short	0x0020
        /*0044*/ 	.byte	0x00, 0xf5, 0x21, 0x00


	//----- nvinfo : EIATTR_KPARAM_INFO
	.align		4
.L_133:
        /*0048*/ 	.byte	0x04, 0x17
        /*004a*/ 	.short	(.L_135 - .L_134)
.L_134:
        /*004c*/ 	.word	0x00000000
        /*0050*/ 	.short	0x0005
        /*0052*/ 	.short	0x0018
        /*0054*/ 	.byte	0x00, 0xf0, 0x11, 0x00


	//----- nvinfo : EIATTR_KPARAM_INFO
	.align		4
.L_135:
        /*0058*/ 	.byte	0x04, 0x17
        /*005a*/ 	.short	(.L_137 - .L_136)
.L_136:
        /*005c*/ 	.word	0x00000000
        /*0060*/ 	.short	0x0004
        /*0062*/ 	.short	0x0010
        /*0064*/ 	.byte	0x00, 0xf5, 0x21, 0x00


	//----- nvinfo : EIATTR_KPARAM_INFO
	.align		4
.L_137:
        /*0068*/ 	.byte	0x04, 0x17
        /*006a*/ 	.short	(.L_139 - .L_138)
.L_138:
        /*006c*/ 	.word	0x00000000
        /*0070*/ 	.short	0x0003
        /*0072*/ 	.short	0x000c
        /*0074*/ 	.byte	0x00, 0xf0, 0x11, 0x00


	//----- nvinfo : EIATTR_KPARAM_INFO
	.align		4
.L_139:
        /*0078*/ 	.byte	0x04, 0x17
        /*007a*/ 	.short	(.L_141 - .L_140)
.L_140:
        /*007c*/ 	.word	0x00000000
        /*0080*/ 	.short	0x0002
        /*0082*/ 	.short	0x0008
        /*0084*/ 	.byte	0x00, 0xf0, 0x11, 0x00


	//----- nvinfo : EIATTR_KPARAM_INFO
	.align		4
.L_141:
        /*0088*/ 	.byte	0x04, 0x17
        /*008a*/ 	.short	(.L_143 - .L_142)
.L_142:
        /*008c*/ 	.word	0x00000000
        /*0090*/ 	.short	0x0001
        /*0092*/ 	.short	0x0004
        /*0094*/ 	.byte	0x00, 0xf0, 0x11, 0x00


	//----- nvinfo : EIATTR_KPARAM_INFO
	.align		4
.L_143:
        /*0098*/ 	.byte	0x04, 0x17
        /*009a*/ 	.short	(.L_145 - .L_144)
.L_144:
        /*009c*/ 	.word	0x00000000
        /*00a0*/ 	.short	0x0000
        /*00a2*/ 	.short	0x0000
        /*00a4*/ 	.byte	0x00, 0xf0, 0x11, 0x00


	//----- nvinfo : EIATTR_SPARSE_MMA_MASK
	.align		4
.L_145:
        /*00a8*/ 	.byte	0x03, 0x50
        /*00aa*/ 	.short	0x0000


	//----- nvinfo : EIATTR_MAXREG_COUNT
	.align		4
        /*00ac*/ 	.byte	0x03, 0x1b
        /*00ae*/ 	.short	0x00ff


	//----- nvinfo : EIATTR_NUM_BARRIERS
	.align		4
        /*00b0*/ 	.byte	0x02, 0x4c
        /*00b2*/ 	.byte	0x01
	.zero		1


	//----- nvinfo : EIATTR_MERCURY_ISA_VERSION
	.align		4
        /*00b4*/ 	.byte	0x03, 0x5f
        /*00b6*/ 	.short	0x0101


	//----- nvinfo : EIATTR_VRC_CTA_INIT_COUNT
	.align		4
        /*00b8*/ 	.byte	0x02, 0x4a
	.zero		1
	.zero		1


	//----- nvinfo : EIATTR_EXIT_INSTR_OFFSETS
	.align		4
        /*00bc*/ 	.byte	0x04, 0x1c
        /*00be*/ 	.short	(.L_147 - .L_146)


	//   ....[0]....
.L_146:
        /*00c0*/ 	.word	0x00000f40


	//----- nvinfo : EIATTR_CBANK_PARAM_SIZE
	.align		4
.L_147:
        /*00c4*/ 	.byte	0x03, 0x19
        /*00c6*/ 	.short	0x003c


	//----- nvinfo : EIATTR_PARAM_CBANK
	.align		4
        /*00c8*/ 	.byte	0x04, 0x0a
        /*00ca*/ 	.short	(.L_149 - .L_148)
	.align		4
.L_148:
        /*00cc*/ 	.word	index@(.nv.constant0._Z13dgemm_kernel3iiiiPdiS_iS_i)
        /*00d0*/ 	.short	0x0380
        /*00d2*/ 	.short	0x003c


	//----- nvinfo : EIATTR_SW_WAR
	.align		4
.L_149:
        /*00d4*/ 	.byte	0x04, 0x36
        /*00d6*/ 	.short	(.L_151 - .L_150)
.L_150:
        /*00d8*/ 	.word	0x00000008
.L_151:


//--------------------- .nv.info._Z15dgemm_kernel2_1iiiPdiS_iS_i --------------------------
	.section	.nv.info._Z15dgemm_kernel2_1iiiPdiS_iS_i,"",@"SHT_CUDA_INFO"
	.sectionflags	@""
	.align	4


	//----- nvinfo : EIATTR_CUDA_API_VERSION
	.align		4
        /*0000*/ 	.byte	0x04, 0x37
        /*0002*/ 	.short	(.L_153 - .L_152)
.L_152:
        /*0004*/ 	.word	0x00000082


	//----- nvinfo : EIATTR_KPARAM_INFO
	.align		4
.L_153:
        /*0008*/ 	.byte	0x04, 0x17
        /*000a*/ 	.short	(.L_155 - .L_154)
.L_154:
        /*000c*/ 	.word	0x00000000
        /*0010*/ 	.short	0x0008
        /*0012*/ 	.short	0x0038
        /*0014*/ 	.byte	0x00, 0xf0, 0x11, 0x00


	//----- nvinfo : EIATTR_KPARAM_INFO
	.align		4
.L_155:
        /*0018*/ 	.byte	0x04, 0x17
        /*001a*/ 	.short	(.L_157 - .L_156)
.L_156:
        /*001c*/ 	.word	0x00000000
        /*0020*/ 	.short	0x0007
        /*0022*/ 	.short	0x0030
        /*0024*/ 	.byte	0x00, 0xf5, 0x21, 0x00


	//----- nvinfo : EIATTR_KPARAM_INFO
	.align		4
.L_157:
        /*0028*/ 	.byte	0x04, 0x17
        /*002a*/ 	.short	(.L_159 - .L_158)
.L_158:
        /*002c*/ 	.word	0x00000000
        /*0030*/ 	.short	0x0006
        /*0032*/ 	.short	0x0028
        /*0034*/ 	.byte	0x00, 0xf0, 0x11, 0x00


	//----- nvinfo : EIATTR_KPARAM_INFO
	.align		4
.L_159:
        /*0038*/ 	.byte	0x04, 0x17
        /*003a*/ 	.short	(.L_161 - .L_160)
.L_160:
        /*003c*/ 	.word	0x00000000
        /*0040*/ 	.short	0x0005
        /*0042*/ 	.short	0x0020
        /*0044*/ 	.byte	0x00, 0xf5, 0x21, 0x00


	//----- nvinfo : EIATTR_KPARAM_INFO
	.align		4
.L_161:
        /*0048*/ 	.byte	0x04, 0x17
        /*004a*/ 	.short	(.L_163 - .L_162)
.L_162:
        /*004c*/ 	.word	0x00000000
        /*0050*/ 	.short	0x0004
        /*0052*/ 	.short	0x0018
        /*0054*/ 	.byte	0x00, 0xf0, 0x11, 0x00


	//----- nvinfo : EIATTR_KPARAM_INFO
	.align		4
.L_163:
        /*0058*/ 	.byte	0x04, 0x17
        /*005a*/ 	.short	(.L_165 - .L_164)
.L_164:
        /*005c*/ 	.word	0x00000000
        /*0060*/ 	.short	0x0003
        /*0062*/ 	.short	0x0010
        /*0064*/ 	.byte	0x00, 0xf5, 0x21, 0x00


	//----- nvinfo : EIATTR_KPARAM_INFO
	.align		4
.L_165:
        /*0068*/ 	.byte	0x04, 0x17
        /*006a*/ 	.short	(.L_167 - .L_166)
.L_166:
        /*006c*/ 	.word	0x00000000
        /*0070*/ 	.short	0x0002
        /*0072*/ 	.short	0x0008
        /*0074*/ 	.byte	0x00, 0xf0, 0x11, 0x00


	//----- nvinfo : EIATTR_KPARAM_INFO
	.align		4
.L_167:
        /*0078*/ 	.byte	0x04, 0x17
        /*007a*/ 	.short	(.L_169 - .L_168)
.L_168:
        /*007c*/ 	.word	0x00000000
        /*0080*/ 	.short	0x0001
        /*0082*/ 	.short	0x0004
        /*0084*/ 	.byte	0x00, 0xf0, 0x11, 0x00


	//----- nvinfo : EIATTR_KPARAM_INFO
	.align		4
.L_169:
        /*0088*/ 	.byte	0x04, 0x17
        /*008a*/ 	.short	(.L_171 - .L_170)
.L_170:
        /*008c*/ 	.word	0x00000000
        /*0090*/ 	.short	0x0000
        /*0092*/ 	.short	0x0000
        /*0094*/ 	.byte	0x00, 0xf0, 0x11, 0x00


	//----- nvinfo : EIATTR_SPARSE_MMA_MASK
	.align		4
.L_171:
        /*0098*/ 	.byte	0x03, 0x50
        /*009a*/ 	.short	0x0000


	//----- nvinfo : EIATTR_MAXREG_COUNT
	.align		4
        /*009c*/ 	.byte	0x03, 0x1b
        /*009e*/ 	.short	0x00ff


	//----- nvinfo : EIATTR_MERCURY_ISA_VERSION
	.align		4
        /*00a0*/ 	.byte	0x03, 0x5f
        /*00a2*/ 	.short	0x0101


	//----- nvinfo : EIATTR_VRC_CTA_INIT_COUNT
	.align		4
        /*00a4*/ 	.byte	0x02, 0x4a
	.zero		1
	.zero		1


	//----- nvinfo : EIATTR_EXIT_INSTR_OFFSETS
	.align		4
        /*00a8*/ 	.byte	0x04, 0x1c
        /*00aa*/ 	.short	(.L_173 - .L_172)


	//   ....[0]....
.L_172:
        /*00ac*/ 	.word	0x00000e90


	//----- nvinfo : EIATTR_CBANK_PARAM_SIZE
	.align		4
.L_173:
        /*00b0*/ 	.byte	0x03, 0x19
        /*00b2*/ 	.short	0x003c


	//----- nvinfo : EIATTR_PARAM_CBANK
	.align		4
        /*00b4*/ 	.byte	0x04, 0x0a
        /*00b6*/ 	.short	(.L_175 - .L_174)
	.align		4
.L_174:
        /*00b8*/ 	.word	index@(.nv.constant0._Z15dgemm_kernel2_1iiiPdiS_iS_i)
        /*00bc*/ 	.short	0x0380
        /*00be*/ 	.short	0x003c


	//----- nvinfo : EIATTR_SW_WAR
	.align		4
.L_175:
        /*00c0*/ 	.byte	0x04, 0x36
        /*00c2*/ 	.short	(.L_177 - .L_176)
.L_176:
        /*00c4*/ 	.word	0x00000008
.L_177:


//--------------------- .nv.info._Z13dgemm_kernel2iiiPdiS_iS_i --------------------------
	.section	.nv.info._Z13dgemm_kernel2iiiPdiS_iS_i,"",@"SHT_CUDA_INFO"
	.sectionflags	@""
	.align	4


	//----- nvinfo : EIATTR_CUDA_API_VERSION
	.align		4
        /*0000*/ 	.byte	0x04, 0x37
        /*0002*/ 	.short	(.L_179 - .L_178)
.L_178:
        /*0004*/ 	.word	0x00000082


	//----- nvinfo : EIATTR_KPARAM_INFO
	.align		4
.L_179:
        /*0008*/ 	.byte	0x04, 0x17
        /*000a*/ 	.short	(.L_181 - .L_180)
.L_180:
        /*000c*/ 	.word	0x00000000
        /*0010*/ 	.short	0x0008
        /*0012*/ 	.short	0x0038
        /*0014*/ 	.byte	0x00, 0xf0, 0x11, 0x00


	//----- nvinfo : EIATTR_KPARAM_INFO
	.align		4
.L_181:
        /*0018*/ 	.byte	0x04, 0x17
        /*001a*/ 	.short	(.L_183 - .L_182)
.L_182:
        /*001c*/ 	.word	0x00000000
        /*0020*/ 	.short	0x0007
        /*0022*/ 	.short	0x0030
        /*0024*/ 	.byte	0x00, 0xf5, 0x21, 0x00


	//----- nvinfo : EIATTR_KPARAM_INFO
	.align		4
.L_183:
        /*0028*/ 	.byte	0x04, 0x17
        /*002a*/ 	.short	(.L_185 - .L_184)
.L_184:
        /*002c*/ 	.word	0x00000000
        /*0030*/ 	.short	0x0006
        /*0032*/ 	.short	0x0028
        /*0034*/ 	.byte	0x00, 0xf0, 0x11, 0x00


	//----- nvinfo : EIATTR_KPARAM_INFO
	.align		4
.L_185:
        /*0038*/ 	.byte	0x04, 0x17
        /*003a*/ 	.short	(.L_187 - .L_186)
.L_186:
        /*003c*/ 	.word	0x00000000
        /*0040*/ 	.short	0x0005
        /*0042*/ 	.short	0x0020
        /*0044*/ 	.byte	0x00, 0xf5, 0x21, 0x00


	//----- nvinfo : EIATTR_KPARAM_INFO
	.align		4
.L_187:
        /*0048*/ 	.byte	0x04, 0x17
        /*004a*/ 	.short	(.L_189 - .L_188)
.L_188:
        /*004c*/ 	.word	0x00000000
        /*0050*/ 	.short	0x0004
        /*0052*/ 	.short	0x0018
        /*0054*/ 	.byte	0x00, 0xf0, 0x11, 0x00


	//----- nvinfo : EIATTR_KPARAM_INFO
	.align		4
.L_189:
        /*0058*/ 	.byte	0x04, 0x17
        /*005a*/ 	.short	(.L_191 - .L_190)
.L_190:
        /*005c*/ 	.word	0x00000000
        /*0060*/ 	.short	0x0003
        /*0062*/ 	.short	0x0010
        /*0064*/ 	.byte	0x00, 0xf5, 0x21, 0x00


	//----- nvinfo : EIATTR_KPARAM_INFO
	.align		4
.L_191:
        /*0068*/ 	.byte	0x04, 0x17
        /*006a*/ 	.short	(.L_193 - .L_192)
.L_192:
        /*006c*/ 	.word	0x00000000
        /*0070*/ 	.short	0x0002
        /*0072*/ 	.short	0x0008
        /*0074*/ 	.byte	0x00, 0xf0, 0x11, 0x00


	//----- nvinfo : EIATTR_KPARAM_INFO
	.align		4
.L_193:
        /*0078*/ 	.byte	0x04, 0x17
        /*007a*/ 	.short	(.L_195 - .L_194)
.L_194:
        /*007c*/ 	.word	0x00000000
        /*0080*/ 	.short	0x0001
        /*0082*/ 	.short	0x0004
        /*0084*/ 	.byte	0x00, 0xf0, 0x11, 0x00


	//----- nvinfo : EIATTR_KPARAM_INFO
	.align		4
.L_195:
        /*0088*/ 	.byte	0x04, 0x17
        /*008a*/ 	.short	(.L_197 - .L_196)
.L_196:
        /*008c*/ 	.word	0x00000000
        /*0090*/ 	.short	0x0000
        /*0092*/ 	.short	0x0000
        /*0094*/ 	.byte	0x00, 0xf0, 0x11, 0x00


	//----- nvinfo : EIATTR_SPARSE_MMA_MASK
	.align		4
.L_197:
        /*0098*/ 	.byte	0x03, 0x50
        /*009a*/ 	.short	0x0000


	//----- nvinfo : EIATTR_MAXREG_COUNT
	.align		4
        /*009c*/ 	.byte	0x03, 0x1b
        /*009e*/ 	.short	0x00ff


	//----- nvinfo : EIATTR_MERCURY_ISA_VERSION
	.align		4
        /*00a0*/ 	.byte	0x03, 0x5f
        /*00a2*/ 	.short	0x0101


	//----- nvinfo : EIATTR_VRC_CTA_INIT_COUNT
	.align		4
        /*00a4*/ 	.byte	0x02, 0x4a
	.zero		1
	.zero		1


	//----- nvinfo : EIATTR_EXIT_INSTR_OFFSETS
	.align		4
        /*00a8*/ 	.byte	0x04, 0x1c
        /*00aa*/ 	.short	(.L_199 - .L_198)


	//   ....[0]....
.L_198:
        /*00ac*/ 	.word	0x00000060


	//   ....[1]....
        /*00b0*/ 	.word	0x00000ea0


	//   ....[2]....
        /*00b4*/ 	.word	0x00001280


	//   ....[3]....
        /*00b8*/ 	.word	0x00001480


	//   ....[4]....
        /*00bc*/ 	.word	0x000015c0


	//   ....[5]....
        /*00c0*/ 	.word	0x00001650


	//----- nvinfo : EIATTR_CBANK_PARAM_SIZE
	.align		4
.L_199:
        /*00c4*/ 	.byte	0x03, 0x19
        /*00c6*/ 	.short	0x003c


	//----- nvinfo : EIATTR_PARAM_CBANK
	.align		4
        /*00c8*/ 	.byte	0x04, 0x0a
        /*00ca*/ 	.short	(.L_201 - .L_200)
	.align		4
.L_200:
        /*00cc*/ 	.word	index@(.nv.constant0._Z13dgemm_kernel2iiiPdiS_iS_i)
        /*00d0*/ 	.short	0x0380
        /*00d2*/ 	.short	0x003c


	//----- nvinfo : EIATTR_SW_WAR
	.align		4
.L_201:
        /*00d4*/ 	.byte	0x04, 0x36
        /*00d6*/ 	.short	(.L_203 - .L_202)
.L_202:
        /*00d8*/ 	.word	0x00000008
.L_203:


//--------------------- .nv.callgraph             --------------------------
	.section	.nv.callgraph,"",@"SHT_CUDA_CALLGRAPH"
	.align	4
	.sectionentsize	8
	.align		4
        /*0000*/ 	.word	0x00000000
	.align		4
        /*0004*/ 	.word	0xffffffff
	.align		4
        /*0008*/ 	.word	0x00000000
	.align		4
        /*000c*/ 	.word	0xfffffffe
	.align		4
        /*0010*/ 	.word	0x00000000
	.align		4
        /*0014*/ 	.word	0xfffffffd
	.align		4
        /*0018*/ 	.word	0x00000000
	.align		4
        /*001c*/ 	.word	0xfffffffc


//--------------------- .text._Z15dgemm_kernel4_2iiiiiPdiS_iS_i --------------------------
	.section	.text._Z15dgemm_kernel4_2iiiiiPdiS_iS_i,"ax",@progbits
	.align	128
        .global         _Z15dgemm_kernel4_2iiiiiPdiS_iS_i
        .type           _Z15dgemm_kernel4_2iiiiiPdiS_iS_i,@function
        .size           _Z15dgemm_kernel4_2iiiiiPdiS_iS_i,(.L_x_65 - _Z15dgemm_kernel4_2iiiiiPdiS_iS_i)
        .other          _Z15dgemm_kernel4_2iiiiiPdiS_iS_i,@"STO_CUDA_ENTRY STV_DEFAULT"
_Z15dgemm_kernel4_2iiiiiPdiS_iS_i:
.text._Z15dgemm_kernel4_2iiiiiPdiS_iS_i:
[----:B------:R-:W-:Y:S01]  /*0000*/  LDC R1, c[0x0][0x37c] ;  /* 0x0000df00ff017b82 */ /* 0x000fe20000000800 */
[----:B------:R-:W0:Y:S01]  /*0010*/  S2R R21, SR_TID.X ;  /* 0x0000000000157919 */ /* 0x000e220000002100 */
[----:B------:R-:W1:Y:S06]  /*0020*/  LDCU UR5, c[0x0][0x388] ;  /* 0x00007100ff0577ac */ /* 0x000e6c0008000800 */
[----:B------:R-:W0:Y:S01]  /*0030*/  S2UR UR4, SR_CTAID.X ;  /* 0x00000000000479c3 */ /* 0x000e220000002500 */
[----:B------:R-:W-:Y:S02]  /*0040*/  CS2R R2, SRZ ;  /* 0x0000000000027805 */ /* 0x000fe4000001ff00 */
[----:B------:R-:W-:Y:S01]  /*0050*/  CS2R R30, SRZ ;  /* 0x00000000001e7805 */ /* 0x000fe2000001ff00 */
[----:B------:R-:W2:Y:S04]  /*0060*/  LDCU.64 UR10, c[0x0][0x358] ;  /* 0x00006b00ff0a77ac */ /* 0x000ea80008000a00 */
[----:B------:R-:W0:Y:S01]  /*0070*/  LDC R0, c[0x0][0x360] ;  /* 0x0000d800ff007b82 */ /* 0x000e220000000800 */
[----:B-1----:R-:W-:Y:S01]  /*0080*/  UISETP.GE.AND UP0, UPT, UR5, 0x1, UPT ;  /* 0x000000010500788c */ /* 0x002fe2000bf06270 */
[----:B0-----:R-:W-:-:S08]  /*0090*/  IMAD R0, R0, UR4, R21 ;  /* 0x0000000400007c24 */ /* 0x001fd0000f8e0215 */
[----:B--2---:R-:W-:Y:S05]  /*00a0*/  BRA.U !UP0, `(.L_x_0) ;  /* 0x0000000508707547 */ /* 0x004fea000b800000 */
[----:B------:R-:W0:Y:S01]  /*00b0*/  LDC.64 R4, c[0x0][0x398] ;  /* 0x0000e600ff047b82 */ /* 0x000e220000000a00 */
[----:B------:R-:W1:Y:S07]  /*00c0*/  LDCU UR4, c[0x0][0x390] ;  /* 0x00007200ff0477ac */ /* 0x000e6e0008000800 */
[----:B------:R-:W2:Y:S01]  /*00d0*/  LDC R23, c[0x0][0x3a0] ;  /* 0x0000e800ff177b82 */ /* 0x000ea20000000800 */
[----:B0-----:R-:W-:-:S05]  /*00e0*/  IMAD.WIDE R4, R0, 0x8, R4 ;  /* 0x0000000800047825 */ /* 0x001fca00078e0204 */
[----:B------:R0:W5:Y:S01]  /*00f0*/  LDG.E.64 R8, desc[UR10][R4.64] ;  /* 0x0000000a04087981 */ /* 0x000162000c1e1b00 */
[----:B--2---:R-:W-:Y:S02]  /*0100*/  SHF.R.S32.HI R3, RZ, 0x1f, R23 ;  /* 0x0000001fff037819 */ /* 0x004fe40000011417 */
[----:B------:R-:W-:-:S04]  /*0110*/  LEA R10, P0, R23, R4, 0x3 ;  /* 0x00000004170a7211 */ /* 0x000fc800078018ff */
[----:B------:R-:W-:-:S03]  /*0120*/  LEA.HI.X R11, R23, R5, R3, 0x3, P0 ;  /* 0x00000005170b7211 */ /* 0x000fc600000f1c03 */
[----:B------:R-:W-:-:S03]  /*0130*/  IMAD.WIDE R12, R23, 0x8, R10 ;  /* 0x00000008170c7825 */ /* 0x000fc600078e020a */
[----:B------:R-:W5:Y:S01]  /*0140*/  LDG.E.64 R10, desc[UR10][R10.64] ;  /* 0x0000000a0a0a7981 */ /* 0x000f62000c1e1b00 */
[----:B------:R-:W-:-:S03]  /*0150*/  IMAD.WIDE R14, R23, 0x8, R12 ;  /* 0x00000008170e7825 */ /* 0x000fc600078e020c */
[----:B------:R-:W5:Y:S04]  /*0160*/  LDG.E.64 R12, desc[UR10][R12.64] ;  /* 0x0000000a0c0c7981 */ /* 0x000f68000c1e1b00 */
[----:B------:R-:W5:Y:S01]  /*0170*/  LDG.E.64 R14, desc[UR10][R14.64] ;  /* 0x0000000a0e0e7981 */ /* 0x000f62000c1e1b00 */
[----:B------:R-:W2:Y:S01]  /*0180*/  LDCU.64 UR6, c[0x0][0x3a8] ;  /* 0x00007500ff0677ac */ /* 0x000ea20008000a00 */
[----:B-1----:R-:W-:Y:S01]  /*0190*/  IMAD R23, R23, UR4, RZ ;  /* 0x0000000417177c24 */ /* 0x002fe2000f8e02ff */
[----:B------:R-:W-:Y:S02]  /*01a0*/  CS2R R30, SRZ ;  /* 0x00000000001e7805 */ /* 0x000fe4000001ff00 */
[----:B------:R-:W-:Y:S01]  /*01b0*/  CS2R R2, SRZ ;  /* 0x0000000000027805 */ /* 0x000fe2000001ff00 */
[----:B------:R-:W-:Y:S01]  /*01c0*/  IMAD.WIDE R18, R23, 0x8, R4 ;  /* 0x0000000817127825 */ /* 0x000fe200078e0204 */
[----:B------:R-:W-:Y:S01]  /*01d0*/  UMOV UR4, URZ ;  /* 0x000000ff00047c82 */ /* 0x000fe20008000000 */
[----:B--2---:R-:W-:-:S02]  /*01e0*/  MOV R16, UR6 ;  /* 0x0000000600107c02 */ /* 0x004fc40008000f00 */
[----:B0-----:R-:W-:-:S07]  /*01f0*/  MOV R17, UR7 ;  /* 0x0000000700117c02 */ /* 0x001fce0008000f00 */
.L_x_3:
[----:B------:R-:W0:Y:S01]  /*0200*/  LDC R7, c[0x0][0x3b0] ;  /* 0x0000ec00ff077b82 */ /* 0x000e220000000800 */
[----:B------:R-:W-:Y:S01]  /*0210*/  IMAD.WIDE.U32 R4, R21, 0x8, R16 ;  /* 0x0000000815047825 */ /* 0x000fe200078e0010 */
[----:B------:R-:W1:Y:S03]  /*0220*/  LDCU UR7, c[0x0][0x38c] ;  /* 0x00007180ff0777ac */ /* 0x000e660008000800 */
[----:B0-----:R-:W-:-:S03]  /*0230*/  IMAD.WIDE R6, R7, 0x8, R4 ;  /* 0x0000000807067825 */ /* 0x001fc600078e0204 */
[----:B------:R-:W-:Y:S06]  /*0240*/  BAR.SYNC.DEFER_BLOCKING 0x0 ;  /* 0x0000000000007b1d */ /* 0x000fec0000010000 */
[----:B------:R-:W2:Y:S04]  /*0250*/  LDG.E.64 R4, desc[UR10][R4.64] ;  /* 0x0000000a04047981 */ /* 0x000ea8000c1e1b00 */
[----:B------:R-:W2:Y:S01]  /*0260*/  LDG.E.64 R6, desc[UR10][R6.64] ;  /* 0x0000000a06067981 */ /* 0x000ea2000c1e1b00 */
[----:B------:R-:W0:Y:S01]  /*0270*/  S2UR UR6, SR_CgaCtaId ;  /* 0x00000000000679c3 */ /* 0x000e220000008800 */
[----:B------:R-:W-:Y:S01]  /*0280*/  UMOV UR5, 0x400 ;  /* 0x0000040000057882 */ /* 0x000fe20000000000 */
[----:B-1----:R-:W-:-:S02]  /*0290*/  UISETP.GE.AND UP0, UPT, UR7, 0x1, UPT ;  /* 0x000000010700788c */ /* 0x002fc4000bf06270 */
[----:B0-----:R-:W-:-:S03]  /*02a0*/  ULEA UR6, UR6, UR5, 0x18 ;  /* 0x0000000506067291 */ /* 0x001fc6000f8ec0ff */
[----:B------:R-:W-:Y:S01]  /*02b0*/  UMOV UR5, UR4 ;  /* 0x0000000400057c82 */ /* 0x000fe20008000000 */
[----:B------:R-:W-:Y:S02]  /*02c0*/  UIADD3 UR4, UPT, UPT, UR4, UR7, URZ ;  /* 0x0000000704047290 */ /* 0x000fe4000fffe0ff */
[----:B------:R-:W-:-:S05]  /*02d0*/  LEA R25, R21, UR6, 0x4 ;  /* 0x0000000615197c11 */ /* 0x000fca000f8e20ff */
[----:B--2---:R0:W-:Y:S01]  /*02e0*/  STS.128 [R25], R4 ;  /* 0x0000000419007388 */ /* 0x0041e20000000c00 */
[----:B------:R-:W-:Y:S06]  /*02f0*/  BAR.SYNC.DEFER_BLOCKING 0x0 ;  /* 0x0000000000007b1d */ /* 0x000fec0000010000 */
[----:B------:R-:W-:Y:S05]  /*0300*/  BRA.U !UP0, `(.L_x_1) ;  /* 0x0000000108c47547 */ /* 0x000fea000b800000 */
[----:B------:R-:W1:Y:S01]  /*0310*/  LDCU UR8, c[0x0][0x390] ;  /* 0x00007200ff0877ac */ /* 0x000e620008000800 */
[----:B0----5:R-:W-:Y:S01]  /*0320*/  IMAD.MOV.U32 R6, RZ, RZ, R14 ;  /* 0x000000ffff067224 */ /* 0x021fe200078e000e */
[----:B------:R-:W-:Y:S01]  /*0330*/  MOV R7, R15 ;  /* 0x0000000f00077202 */ /* 0x000fe20000000f00 */
[----:B------:R-:W-:Y:S01]  /*0340*/  IMAD.MOV.U32 R24, RZ, RZ, R12 ;  /* 0x000000ffff187224 */ /* 0x000fe200078e000c */
[----:B------:R-:W-:Y:S01]  /*0350*/  MOV R25, R13 ;  /* 0x0000000d00197202 */ /* 0x000fe20000000f00 */
[----:B------:R-:W-:Y:S01]  /*0360*/  IMAD.MOV.U32 R4, RZ, RZ, R10 ;  /* 0x000000ffff047224 */ /* 0x000fe200078e000a */
[----:B------:R-:W-:Y:S01]  /*0370*/  MOV R5, R11 ;  /* 0x0000000b00057202 */ /* 0x000fe20000000f00 */
[----:B------:R-:W-:Y:S01]  /*0380*/  IMAD.MOV.U32 R33, RZ, RZ, R9 ;  /* 0x000000ffff217224 */ /* 0x000fe200078e0009 */
[----:B------:R-:W-:Y:S01]  /*0390*/  MOV R32, R8 ;  /* 0x0000000800207202 */ /* 0x000fe20000000f00 */
[----:B------:R-:W-:Y:S01]  /*03a0*/  UIADD3 UR7, UPT, UPT, UR6, 0x10, URZ ;  /* 0x0000001006077890 */ /* 0x000fe2000fffe0ff */
[----:B------:R-:W0:Y:S01]  /*03b0*/  LDCU UR9, c[0x0][0x390] ;  /* 0x00007200ff0977ac */ /* 0x000e220008000800 */
[----:B-1----:R-:W-:-:S12]  /*03c0*/  UIADD3 UR6, UPT, UPT, UR5, UR8, URZ ;  /* 0x0000000805067290 */ /* 0x002fd8000fffe0ff */
.L_x_2:
[----:B------:R-:W1:Y:S01]  /*03d0*/  LDC R20, c[0x0][0x388] ;  /* 0x0000e200ff147b82 */ /* 0x000e620000000800 */
[----:B------:R-:W2:Y:S01]  /*03e0*/  LDS.64 R26, [UR7+-0x8] ;  /* 0xfffff807ff1a7984 */ /* 0x000ea20008000a00 */
[----:B-1----:R-:W-:-:S13]  /*03f0*/  ISETP.LE.AND P0, PT, R20, UR6, PT ;  /* 0x0000000614007c0c */ /* 0x002fda000bf03270 */
[----:B------:R-:W1:Y:S01]  /*0400*/  @!P0 LDC R29, c[0x0][0x3a0] ;  /* 0x0000e800ff1d8b82 */ /* 0x000e620000000800 */
[----:B------:R-:W3:Y:S01]  /*0410*/  @!P0 LDG.E.64 R8, desc[UR10][R18.64] ;  /* 0x0000000a12088981 */ /* 0x000ee2000c1e1b00 */
[----:B-1----:R-:W-:-:S04]  /*0420*/  @!P0 IMAD.WIDE R34, R29, 0x8, R18 ;  /* 0x000000081d228825 */ /* 0x002fc800078e0212 */
[C-C-:B------:R-:W-:Y:S01]  /*0430*/  @!P0 IMAD.WIDE R36, R29.reuse, 0x10, R18.reuse ;  /* 0x000000101d248825 */ /* 0x140fe200078e0212 */
[----:B------:R-:W4:Y:S03]  /*0440*/  @!P0 LDG.E.64 R10, desc[UR10][R34.64] ;  /* 0x0000000a220a8981 */ /* 0x000f26000c1e1b00 */
[----:B------:R-:W-:Y:S01]  /*0450*/  @!P0 IMAD.WIDE R28, R29, 0x18, R18 ;  /* 0x000000181d1c8825 */ /* 0x000fe200078e0212 */
[----:B------:R-:W5:Y:S04]  /*0460*/  @!P0 LDG.E.64 R12, desc[UR10][R36.64] ;  /* 0x0000000a240c8981 */ /* 0x000f68000c1e1b00 */
[----:B------:R1:W5:Y:S04]  /*0470*/  @!P0 LDG.E.64 R14, desc[UR10][R28.64] ;  /* 0x0000000a1c0e8981 */ /* 0x000368000c1e1b00 */
[----:B-1----:R-:W1:Y:S01]  /*0480*/  LDS.64 R28, [UR7+-0x10] ;  /* 0xfffff007ff1c7984 */ /* 0x002e620008000a00 */
[----:B--2---:R-:W-:-:S02]  /*0490*/  DFMA R2, R26, R32, R2 ;  /* 0x000000201a02722b */ /* 0x004fc40000000002 */
[----:B-1----:R-:W-:Y:S01]  /*04a0*/  DFMA R30, R28, R32, R30 ;  /* 0x000000201c1e722b */ /* 0x002fe2000000001e */
[----:B------:R-:W1:Y:S04]  /*04b0*/  LDS.64 R28, [UR7] ;  /* 0x00000007ff1c7984 */ /* 0x000e680008000a00 */
[----:B------:R-:W2:Y:S03]  /*04c0*/  LDS.64 R32, [UR7+0x8] ;  /* 0x00000807ff207984 */ /* 0x000ea60008000a00 */
[----:B------:R-:W-:Y:S01]  /*04d0*/  DFMA R30, R26, R4, R30 ;  /* 0x000000041a1e722b */ /* 0x000fe2000000001e */
[----:B------:R-:W2:Y:S01]  /*04e0*/  LDS.64 R26, [UR7+0x10] ;  /* 0x00001007ff1a7984 */ /* 0x000ea20008000a00 */
[----:B0-----:R-:W-:-:S04]  /*04f0*/  UIADD3 UR5, UPT, UPT, UR5, UR9, URZ ;  /* 0x0000000905057290 */ /* 0x001fc8000fffe0ff */
[----:B------:R-:W-:Y:S01]  /*0500*/  UISETP.GE.AND UP0, UPT, UR5, UR4, UPT ;  /* 0x000000040500728c */ /* 0x000fe2000bf06270 */
[----:B------:R-:W-:Y:S01]  /*0510*/  IMAD.WIDE R18, R23, 0x8, R18 ;  /* 0x0000000817127825 */ /* 0x000fe200078e0212 */
[----:B------:R-:W-:Y:S02]  /*0520*/  ULEA UR7, UR9, UR7, 0x3 ;  /* 0x0000000709077291 */ /* 0x000fe4000f8e18ff */
[----:B------:R-:W-:Y:S01]  /*0530*/  UIADD3 UR6, UPT, UPT, UR6, UR9, URZ ;  /* 0x0000000906067290 */ /* 0x000fe2000fffe0ff */
[C---:B-1----:R-:W-:Y:S02]  /*0540*/  DFMA R2, R28.reuse, R4, R2 ;  /* 0x000000041c02722b */ /* 0x042fe40000000002 */
[----:B------:R-:W-:-:S06]  /*0550*/  DFMA R30, R28, R24, R30 ;  /* 0x000000181c1e722b */ /* 0x000fcc000000001e */
[C---:B--2---:R-:W-:Y:S02]  /*0560*/  DFMA R2, R32.reuse, R24, R2 ;  /* 0x000000182002722b */ /* 0x044fe40000000002 */
[----:B------:R-:W-:-:S06]  /*0570*/  DFMA R30, R32, R6, R30 ;  /* 0x00000006201e722b */ /* 0x000fcc000000001e */
[----:B------:R-:W-:Y:S01]  /*0580*/  DFMA R2, R26, R6, R2 ;  /* 0x000000061a02722b */ /* 0x000fe20000000002 */
[----:B---3--:R-:W-:Y:S02]  /*0590*/  MOV R32, R8 ;  /* 0x0000000800207202 */ /* 0x008fe40000000f00 */
[----:B------:R-:W-:Y:S01]  /*05a0*/  MOV R33, R9 ;  /* 0x0000000900217202 */ /* 0x000fe20000000f00 */
[----:B----4-:R-:W-:Y:S01]  /*05b0*/  IMAD.MOV.U32 R4, RZ, RZ, R10 ;  /* 0x000000ffff047224 */ /* 0x010fe200078e000a */
[----:B------:R-:W-:Y:S02]  /*05c0*/  MOV R5, R11 ;  /* 0x0000000b00057202 */ /* 0x000fe40000000f00 */
[----:B-----5:R-:W-:Y:S01]  /*05d0*/  MOV R24, R12 ;  /* 0x0000000c00187202 */ /* 0x020fe20000000f00 */
[----:B------:R-:W-:Y:S01]  /*05e0*/  IMAD.MOV.U32 R25, RZ, RZ, R13 ;  /* 0x000000ffff197224 */ /* 0x000fe200078e000d */
[----:B------:R-:W-:Y:S02]  /*05f0*/  MOV R6, R14 ;  /* 0x0000000e00067202 */ /* 0x000fe40000000f00 */
[----:B------:R-:W-:Y:S01]  /*0600*/  MOV R7, R15 ;  /* 0x0000000f00077202 */ /* 0x000fe20000000f00 */
[----:B------:R-:W-:Y:S06]  /*0610*/  BRA.U !UP0, `(.L_x_2) ;  /* 0xfffffffd086c7547 */ /* 0x000fec000b83ffff */
.L_x_1:
[----:B------:R-:W1:Y:S01]  /*0620*/  LDCU UR5, c[0x0][0x388] ;  /* 0x00007100ff0577ac */ /* 0x000e620008000800 */
[----:B0-----:R-:W0:Y:S01]  /*0630*/  LDC R5, c[0x0][0x38c] ;  /* 0x0000e300ff057b82 */ /* 0x001e220000000800 */
[----:B-1----:R-:W-:Y:S01]  /*0640*/  UISETP.GE.AND UP0, UPT, UR4, UR5, UPT ;  /* 0x000000050400728c */ /* 0x002fe2000bf06270 */
[----:B0-----:R-:W-:-:S08]  /*0650*/  IMAD.WIDE R16, R5, 0x8, R16 ;  /* 0x0000000805107825 */ /* 0x001fd000078e0210 */
[----:B------:R-:W-:Y:S05]  /*0660*/  BRA.U !UP0, `(.L_x_3) ;  /* 0xfffffff908e47547 */ /* 0x000fea000b83ffff */
.L_x_0:
[----:B------:R-:W0:Y:S08]  /*0670*/  LDC.64 R4, c[0x0][0x3b8] ;  /* 0x0000ee00ff047b82 */ /* 0x000e300000000a00 */
[----:B------:R-:W1:Y:S01]  /*0680*/  LDC R7, c[0x0][0x3c0] ;  /* 0x0000f000ff077b82 */ /* 0x000e620000000800 */
[----:B0-----:R-:W-:-:S05]  /*0690*/  IMAD.WIDE R4, R0, 0x8, R4 ;  /* 0x0000000800047825 */ /* 0x001fca00078e0204 */
[----:B------:R-:W-:Y:S01]  /*06a0*/  STG.E.64 desc[UR10][R4.64], R30 ;  /* 0x0000001e04007986 */ /* 0x000fe2000c101b0a */
[----:B-1----:R-:W-:-:S05]  /*06b0*/  IMAD.WIDE R6, R7, 0x8, R4 ;  /* 0x0000000807067825 */ /* 0x002fca00078e0204 */
[----:B------:R-:W-:Y:S01]  /*06c0*/  STG.E.64 desc[UR10][R6.64], R2 ;  /* 0x0000000206007986 */ /* 0x000fe2000c101b0a */
[----:B------:R-:W-:Y:S05]  /*06d0*/  EXIT ;  /* 0x000000000000794d */ /* 0x000fea0003800000 */
.L_x_4:
[----:B------:R-:W-:-:S00]  /*06e0*/  BRA `(.L_x_4) ;  /* 0xfffffffc00fc7947 */ /* 0x000fc0000383ffff */
[----:B------:R-:W-:-:S00]  /*06f0*/  NOP ;  /* 0x0000000000007918 */ /* 0x000fc00000000000 */
        /* <DEDUP_REMOVED lines=8> */
.L_x_65:


//--------------------- .text._Z15dgemm_kernel4_1iiiiiPdiS_iS_i --------------------------
	.section	.text._Z15dgemm_kernel4_1iiiiiPdiS_iS_i,"ax",@progbits
	.align	128
        .global         _Z15dgemm_kernel4_1iiiiiPdiS_iS_i
        .type           _Z15dgemm_kernel4_1iiiiiPdiS_iS_i,@function
        .size           _Z15dgemm_kernel4_1iiiiiPdiS_iS_i,(.L_x_66 - _Z15dgemm_kernel4_1iiiiiPdiS_iS_i)
        .other          _Z15dgemm_kernel4_1iiiiiPdiS_iS_i,@"STO_CUDA_ENTRY STV_DEFAULT"
_Z15dgemm_kernel4_1iiiiiPdiS_iS_i:
.text._Z15dgemm_kernel4_1iiiiiPdiS_iS_i:
[----:B------:R-:W-:Y:S01]  /*0000*/  LDC R1, c[0x0][0x37c] ;  /* 0x0000df00ff017b82 */ /* 0x000fe20000000800 */
[----:B------:R-:W0:Y:S01]  /*0010*/  S2R R2, SR_TID.X ;  /* 0x0000000000027919 */ /* 0x000e220000002100 */
[----:B------:R-:W1:Y:S06]  /*0020*/  LDCU UR10, c[0x0][0x390] ;  /* 0x00007200ff0a77ac */ /* 0x000e6c0008000800 */
[----:B------:R-:W0:Y:S01]  /*0030*/  S2UR UR4, SR_CTAID.X ;  /* 0x00000000000479c3 */ /* 0x000e220000002500 */
[----:B------:R-:W2:Y:S07]  /*0040*/  LDCU.64 UR16, c[0x0][0x358] ;  /* 0x00006b00ff1077ac */ /* 0x000eae0008000a00 */
[----:B------:R-:W0:Y:S08]  /*0050*/  LDC R3, c[0x0][0x360] ;  /* 0x0000d800ff037b82 */ /* 0x000e300000000800 */
[----:B------:R-:W3:Y:S01]  /*0060*/  LDC.64 R10, c[0x0][0x398] ;  /* 0x0000e600ff0a7b82 */ /* 0x000ee20000000a00 */
[----:B-1----:R-:W-:Y:S01]  /*0070*/  UISETP.GE.AND UP0, UPT, UR10, 0x1, UPT ;  /* 0x000000010a00788c */ /* 0x002fe2000bf06270 */
[----:B0-----:R-:W-:-:S04]  /*0080*/  IMAD R0, R3, UR4, R2 ;  /* 0x0000000403007c24 */ /* 0x001fc8000f8e0202 */
[----:B---3--:R-:W-:-:S04]  /*0090*/  IMAD.WIDE R10, R0, 0x8, R10 ;  /* 0x00000008000a7825 */ /* 0x008fc800078e020a */
[----:B--2---:R-:W-:Y:S05]  /*00a0*/  BRA.U !UP0, `(.L_x_5) ;  /* 0x0000000908b07547 */ /* 0x004fea000b800000 */
[----:B------:R-:W-:Y:S02]  /*00b0*/  UISETP.GE.U32.AND UP0, UPT, UR10, 0x10, UPT ;  /* 0x000000100a00788c */ /* 0x000fe4000bf06070 */
[----:B------:R-:W-:Y:S01]  /*00c0*/  ULOP3.LUT UR7, UR10, 0xf, URZ, 0xc0, !UPT ;  /* 0x0000000f0a077892 */ /* 0x000fe2000f8ec0ff */
[----:B------:R-:W-:-:S03]  /*00d0*/  UMOV UR4, URZ ;  /* 0x000000ff00047c82 */ /* 0x000fc60008000000 */
[----:B------:R-:W-:-:S03]  /*00e0*/  UISETP.NE.AND UP1, UPT, UR7, URZ, UPT ;  /* 0x000000ff0700728c */ /* 0x000fc6000bf25270 */
[----:B------:R-:W-:Y:S08]  /*00f0*/  BRA.U !UP0, `(.L_x_6) ;  /* 0x0000000508307547 */ /* 0x000ff0000b800000 */
[----:B------:R-:W0:Y:S01]  /*0100*/  S2UR UR6, SR_CgaCtaId ;  /* 0x00000000000679c3 */ /* 0x000e220000008800 */
[----:B------:R-:W-:Y:S01]  /*0110*/  UMOV UR5, 0x400 ;  /* 0x0000040000057882 */ /* 0x000fe20000000000 */
[----:B------:R-:W-:Y:S02]  /*0120*/  ULOP3.LUT UR4, UR10, 0x7ffffff0, URZ, 0xc0, !UPT ;  /* 0x7ffffff00a047892 */ /* 0x000fe4000f8ec0ff */
[----:B0-----:R-:W-:-:S03]  /*0130*/  ULEA UR6, UR6, UR5, 0x18 ;  /* 0x0000000506067291 */ /* 0x001fc6000f8ec0ff */
[----:B------:R-:W-:-:S09]  /*0140*/  UMOV UR5, URZ ;  /* 0x000000ff00057c82 */ /* 0x000fd20008000000 */
.L_x_7:
[----:B0-----:R-:W0:Y:S08]  /*0150*/  LDC R3, c[0x0][0x3a0] ;  /* 0x0000e800ff037b82 */ /* 0x001e300000000800 */
[----:B------:R-:W1:Y:S01]  /*0160*/  LDC R25, c[0x0][0x38c] ;  /* 0x0000e300ff197b82 */ /* 0x000e620000000800 */
[----:B0-----:R-:W-:-:S04]  /*0170*/  IMAD R7, R3, UR5, RZ ;  /* 0x0000000503077c24 */ /* 0x001fc8000f8e02ff */
[----:B------:R-:W-:-:S05]  /*0180*/  IMAD.WIDE R6, R7, 0x8, R10 ;  /* 0x0000000807067825 */ /* 0x000fca00078e020a */
[----:B------:R-:W2:Y:S01]  /*0190*/  LDG.E.64 R12, desc[UR16][R6.64] ;  /* 0x00000010060c7981 */ /* 0x000ea2000c1e1b00 */
[----:B------:R-:W-:-:S05]  /*01a0*/  IMAD.WIDE R8, R3, 0x8, R6 ;  /* 0x0000000803087825 */ /* 0x000fca00078e0206 */
[----:B------:R-:W3:Y:S01]  /*01b0*/  LDG.E.64 R4, desc[UR16][R8.64] ;  /* 0x0000001008047981 */ /* 0x000ee2000c1e1b00 */
[----:B------:R-:W-:-:S05]  /*01c0*/  IMAD.WIDE R16, R3, 0x8, R8 ;  /* 0x0000000803107825 */ /* 0x000fca00078e0208 */
[----:B------:R-:W4:Y:S01]  /*01d0*/  LDG.E.64 R18, desc[UR16][R16.64] ;  /* 0x0000001010127981 */ /* 0x000f22000c1e1b00 */
[----:B------:R-:W-:-:S05]  /*01e0*/  IMAD.WIDE R22, R3, 0x8, R16 ;  /* 0x0000000803167825 */ /* 0x000fca00078e0210 */
[----:B------:R0:W5:Y:S02]  /*01f0*/  LDG.E.64 R28, desc[UR16][R22.64] ;  /* 0x00000010161c7981 */ /* 0x000164000c1e1b00 */
[----:B0-----:R-:W-:-:S05]  /*0200*/  IMAD.WIDE R22, R3, 0x8, R22 ;  /* 0x0000000803167825 */ /* 0x001fca00078e0216 */
[----:B------:R-:W5:Y:S01]  /*0210*/  LDG.E.64 R14, desc[UR16][R22.64] ;  /* 0x00000010160e7981 */ /* 0x000f62000c1e1b00 */
[----:B------:R-:W-:-:S04]  /*0220*/  IMAD.WIDE R8, R3, 0x8, R22 ;  /* 0x0000000803087825 */ /* 0x000fc800078e0216 */
[----:B-1----:R-:W-:Y:S01]  /*0230*/  IMAD R24, R25, UR5, R2 ;  /* 0x0000000519187c24 */ /* 0x002fe2000f8e0202 */
[----:B------:R-:W5:Y:S01]  /*0240*/  LDG.E.64 R26, desc[UR16][R8.64] ;  /* 0x00000010081a7981 */ /* 0x000f62000c1e1b00 */
[----:B------:R-:W-:-:S05]  /*0250*/  IMAD.WIDE R6, R3, 0x8, R8 ;  /* 0x0000000803067825 */ /* 0x000fca00078e0208 */
[----:B------:R0:W5:Y:S01]  /*0260*/  LDG.E.64 R20, desc[UR16][R6.64] ;  /* 0x0000001006147981 */ /* 0x000162000c1e1b00 */
[----:B------:R-:W-:Y:S01]  /*0270*/  LEA R24, R24, UR6, 0x3 ;  /* 0x0000000618187c11 */ /* 0x000fe2000f8e18ff */
[----:B0-----:R-:W-:-:S04]  /*0280*/  IMAD.WIDE R6, R3, 0x8, R6 ;  /* 0x0000000803067825 */ /* 0x001fc800078e0206 */
[C---:B------:R-:W-:Y:S02]  /*0290*/  IMAD.WIDE R16, R3.reuse, 0x8, R6 ;  /* 0x0000000803107825 */ /* 0x040fe400078e0206 */
[----:B------:R-:W5:Y:S02]  /*02a0*/  LDG.E.64 R6, desc[UR16][R6.64] ;  /* 0x0000001006067981 */ /* 0x000f64000c1e1b00 */
[----:B------:R-:W-:Y:S02]  /*02b0*/  IMAD.WIDE R22, R3, 0x8, R16 ;  /* 0x0000000803167825 */ /* 0x000fe400078e0210 */
[----:B--2---:R0:W-:Y:S02]  /*02c0*/  STS.64 [R24], R12 ;  /* 0x0000000c18007388 */ /* 0x0041e40000000a00 */
[----:B0-----:R-:W-:-:S04]  /*02d0*/  LEA R24, R25, R24, 0x3 ;  /* 0x0000001819187211 */ /* 0x001fc800078e18ff */
[C---:B------:R-:W-:Y:S01]  /*02e0*/  LEA R8, R25.reuse, R24, 0x3 ;  /* 0x0000001819087211 */ /* 0x040fe200078e18ff */
[----:B---3--:R0:W-:Y:S03]  /*02f0*/  STS.64 [R24], R4 ;  /* 0x0000000418007388 */ /* 0x0081e60000000a00 */
[----:B------:R-:W-:Y:S01]  /*0300*/  LEA R12, R25, R8, 0x3 ;  /* 0x00000008190c7211 */ /* 0x000fe200078e18ff */
[----:B----4-:R1:W-:Y:S01]  /*0310*/  STS.64 [R8], R18 ;  /* 0x0000001208007388 */ /* 0x0103e20000000a00 */
[----:B0-----:R-:W-:-:S03]  /*0320*/  IMAD.WIDE R4, R3, 0x8, R22 ;  /* 0x0000000803047825 */ /* 0x001fc600078e0216 */
[----:B-----5:R0:W-:Y:S01]  /*0330*/  STS.64 [R12], R28 ;  /* 0x0000001c0c007388 */ /* 0x0201e20000000a00 */
[----:B-1----:R-:W-:-:S03]  /*0340*/  LEA R18, R25, R12, 0x3 ;  /* 0x0000000c19127211 */ /* 0x002fc600078e18ff */
[----:B------:R-:W2:Y:S01]  /*0350*/  LDG.E.64 R22, desc[UR16][R22.64] ;  /* 0x0000001016167981 */ /* 0x000ea2000c1e1b00 */
[----:B------:R-:W-:-:S03]  /*0360*/  IMAD.WIDE R8, R3, 0x8, R4 ;  /* 0x0000000803087825 */ /* 0x000fc600078e0204 */
[----:B------:R1:W-:Y:S01]  /*0370*/  STS.64 [R18], R14 ;  /* 0x0000000e12007388 */ /* 0x0003e20000000a00 */
[----:B0-----:R-:W-:Y:S01]  /*0380*/  IMAD.WIDE R12, R3, 0x8, R8 ;  /* 0x00000008030c7825 */ /* 0x001fe200078e0208 */
[----:B------:R-:W-:Y:S02]  /*0390*/  LEA R24, R25, R18, 0x3 ;  /* 0x0000001219187211 */ /* 0x000fe400078e18ff */
[----:B------:R-:W3:Y:S04]  /*03a0*/  LDG.E.64 R4, desc[UR16][R4.64] ;  /* 0x0000001004047981 */ /* 0x000ee8000c1e1b00 */
[----:B------:R-:W4:Y:S04]  /*03b0*/  LDG.E.64 R8, desc[UR16][R8.64] ;  /* 0x0000001008087981 */ /* 0x000f28000c1e1b00 */
[----:B-1----:R0:W5:Y:S02]  /*03c0*/  LDG.E.64 R14, desc[UR16][R16.64] ;  /* 0x00000010100e7981 */ /* 0x002164000c1e1b00 */
[----:B0-----:R-:W-:-:S02]  /*03d0*/  IMAD.WIDE R16, R3, 0x8, R12 ;  /* 0x0000000803107825 */ /* 0x001fc400078e020c */
[----:B------:R-:W4:Y:S02]  /*03e0*/  LDG.E.64 R12, desc[UR16][R12.64] ;  /* 0x000000100c0c7981 */ /* 0x000f24000c1e1b00 */
[C---:B------:R-:W-:Y:S02]  /*03f0*/  IMAD.WIDE R18, R3.reuse, 0x8, R16 ;  /* 0x0000000803127825 */ /* 0x040fe400078e0210 */
[----:B------:R-:W4:Y:S02]  /*0400*/  LDG.E.64 R16, desc[UR16][R16.64] ;  /* 0x0000001010107981 */ /* 0x000f24000c1e1b00 */
[----:B------:R-:W-:Y:S02]  /*0410*/  IMAD.WIDE R28, R3, 0x8, R18 ;  /* 0x00000008031c7825 */ /* 0x000fe400078e0212 */
[----:B------:R-:W4:Y:S04]  /*0420*/  LDG.E.64 R18, desc[UR16][R18.64] ;  /* 0x0000001012127981 */ /* 0x000f28000c1e1b00 */
[----:B------:R-:W4:Y:S04]  /*0430*/  LDG.E.64 R28, desc[UR16][R28.64] ;  /* 0x000000101c1c7981 */ /* 0x000f28000c1e1b00 */
[----:B------:R0:W-:Y:S02]  /*0440*/  STS.64 [R24], R26 ;  /* 0x0000001a18007388 */ /* 0x0001e40000000a00 */
[----:B0-----:R-:W-:-:S04]  /*0450*/  LEA R24, R25, R24, 0x3 ;  /* 0x0000001819187211 */ /* 0x001fc800078e18ff */
[C---:B------:R-:W-:Y:S01]  /*0460*/  LEA R3, R25.reuse, R24, 0x3 ;  /* 0x0000001819037211 */ /* 0x040fe200078e18ff */
[----:B------:R0:W-:Y:S03]  /*0470*/  STS.64 [R24], R20 ;  /* 0x0000001418007388 */ /* 0x0001e60000000a00 */
[----:B------:R-:W-:-:S04]  /*0480*/  LEA R26, R25, R3, 0x3 ;  /* 0x00000003191a7211 */ /* 0x000fc800078e18ff */
[----:B0-----:R-:W-:-:S04]  /*0490*/  LEA R20, R25, R26, 0x3 ;  /* 0x0000001a19147211 */ /* 0x001fc800078e18ff */
[----:B------:R-:W-:-:S04]  /*04a0*/  LEA R21, R25, R20, 0x3 ;  /* 0x0000001419157211 */ /* 0x000fc800078e18ff */
[C---:B------:R-:W-:Y:S01]  /*04b0*/  LEA R24, R25.reuse, R21, 0x3 ;  /* 0x0000001519187211 */ /* 0x040fe200078e18ff */
[----:B------:R0:W-:Y:S04]  /*04c0*/  STS.64 [R3], R6 ;  /* 0x0000000603007388 */ /* 0x0001e80000000a00 */
[----:B------:R-:W-:-:S05]  /*04d0*/  IMAD R27, R25, 0x8, R24 ;  /* 0x00000008191b7824 */ /* 0x000fca00078e0218 */
[----:B0-----:R-:W-:-:S04]  /*04e0*/  LEA R3, R25, R27, 0x3 ;  /* 0x0000001b19037211 */ /* 0x001fc800078e18ff */
[----:B------:R-:W-:-:S04]  /*04f0*/  LEA R6, R25, R3, 0x3 ;  /* 0x0000000319067211 */ /* 0x000fc800078e18ff */
[----:B------:R-:W-:Y:S01]  /*0500*/  LEA R25, R25, R6, 0x3 ;  /* 0x0000000619197211 */ /* 0x000fe200078e18ff */
[----:B------:R-:W-:-:S04]  /*0510*/  UIADD3 UR5, UPT, UPT, UR5, 0x10, URZ ;  /* 0x0000001005057890 */ /* 0x000fc8000fffe0ff */
[----:B------:R-:W-:Y:S01]  /*0520*/  UISETP.NE.AND UP0, UPT, UR5, UR4, UPT ;  /* 0x000000040500728c */ /* 0x000fe2000bf05270 */
[----:B-----5:R0:W-:Y:S04]  /*0530*/  STS.64 [R26], R14 ;  /* 0x0000000e1a007388 */ /* 0x0201e80000000a00 */
[----:B--2---:R0:W-:Y:S04]  /*0540*/  STS.64 [R20], R22 ;  /* 0x0000001614007388 */ /* 0x0041e80000000a00 */
[----:B---3--:R0:W-:Y:S04]  /*0550*/  STS.64 [R21], R4 ;  /* 0x0000000415007388 */ /* 0x0081e80000000a00 */
[----:B----4-:R0:W-:Y:S04]  /*0560*/  STS.64 [R24], R8 ;  /* 0x0000000818007388 */ /* 0x0101e80000000a00 */
[----:B------:R0:W-:Y:S04]  /*0570*/  STS.64 [R27], R12 ;  /* 0x0000000c1b007388 */ /* 0x0001e80000000a00 */
[----:B------:R0:W-:Y:S04]  /*0580*/  STS.64 [R3], R16 ;  /* 0x0000001003007388 */ /* 0x0001e80000000a00 */
[----:B------:R0:W-:Y:S04]  /*0590*/  STS.64 [R6], R18 ;  /* 0x0000001206007388 */ /* 0x0001e80000000a00 */
[----:B------:R0:W-:Y:S01]  /*05a0*/  STS.64 [R25], R28 ;  /* 0x0000001c19007388 */ /* 0x0001e20000000a00 */
[----:B------:R-:W-:Y:S05]  /*05b0*/  BRA.U UP0, `(.L_x_7) ;  /* 0xfffffff900e47547 */ /* 0x000fea000b83ffff */
.L_x_6:
[----:B------:R-:W-:Y:S05]  /*05c0*/  BRA.U !UP1, `(.L_x_5) ;  /* 0x0000000509687547 */ /* 0x000fea000b800000 */
[----:B------:R-:W-:Y:S02]  /*05d0*/  UISETP.GE.U32.AND UP0, UPT, UR7, 0x8, UPT ;  /* 0x000000080700788c */ /* 0x000fe4000bf06070 */
[----:B------:R-:W-:-:S04]  /*05e0*/  ULOP3.LUT UR8, UR10, 0x7, URZ, 0xc0, !UPT ;  /* 0x000000070a087892 */ /* 0x000fc8000f8ec0ff */
[----:B------:R-:W-:-:S03]  /*05f0*/  UISETP.NE.AND UP1, UPT, UR8, URZ, UPT ;  /* 0x000000ff0800728c */ /* 0x000fc6000bf25270 */
[----:B------:R-:W-:Y:S08]  /*0600*/  BRA.U !UP0, `(.L_x_8) ;  /* 0x0000000108a07547 */ /* 0x000ff0000b800000 */
[----:B0-----:R-:W0:Y:S08]  /*0610*/  LDC R15, c[0x0][0x3a0] ;  /* 0x0000e800ff0f7b82 */ /* 0x001e300000000800 */
[----:B------:R-:W1:Y:S08]  /*0620*/  S2UR UR6, SR_CgaCtaId ;  /* 0x00000000000679c3 */ /* 0x000e700000008800 */
[----:B------:R-:W2:Y:S01]  /*0630*/  LDC R26, c[0x0][0x38c] ;  /* 0x0000e300ff1a7b82 */ /* 0x000ea20000000800 */
[----:B0-----:R-:W-:-:S04]  /*0640*/  IMAD R13, R15, UR4, RZ ;  /* 0x000000040f0d7c24 */ /* 0x001fc8000f8e02ff */
[----:B------:R-:W-:-:S04]  /*0650*/  IMAD.WIDE R12, R13, 0x8, R10 ;  /* 0x000000080d0c7825 */ /* 0x000fc800078e020a */
[C---:B------:R-:W-:Y:S02]  /*0660*/  IMAD.WIDE R8, R15.reuse, 0x8, R12 ;  /* 0x000000080f087825 */ /* 0x040fe400078e020c */
[----:B------:R-:W3:Y:S02]  /*0670*/  LDG.E.64 R12, desc[UR16][R12.64] ;  /* 0x000000100c0c7981 */ /* 0x000ee4000c1e1b00 */
[C---:B------:R-:W-:Y:S02]  /*0680*/  IMAD.WIDE R6, R15.reuse, 0x8, R8 ;  /* 0x000000080f067825 */ /* 0x040fe400078e0208 */
[----:B------:R-:W4:Y:S02]  /*0690*/  LDG.E.64 R8, desc[UR16][R8.64] ;  /* 0x0000001008087981 */ /* 0x000f24000c1e1b00 */
[C---:B------:R-:W-:Y:S02]  /*06a0*/  IMAD.WIDE R4, R15.reuse, 0x8, R6 ;  /* 0x000000080f047825 */ /* 0x040fe400078e0206 */
[----:B------:R-:W5:Y:S02]  /*06b0*/  LDG.E.64 R6, desc[UR16][R6.64] ;  /* 0x0000001006067981 */ /* 0x000f64000c1e1b00 */
[----:B------:R-:W-:-:S02]  /*06c0*/  IMAD.WIDE R18, R15, 0x8, R4 ;  /* 0x000000080f127825 */ /* 0x000fc400078e0204 */
[----:B------:R-:W5:Y:S02]  /*06d0*/  LDG.E.64 R4, desc[UR16][R4.64] ;  /* 0x0000001004047981 */ /* 0x000f64000c1e1b00 */
[C---:B------:R-:W-:Y:S02]  /*06e0*/  IMAD.WIDE R20, R15.reuse, 0x8, R18 ;  /* 0x000000080f147825 */ /* 0x040fe400078e0212 */
[----:B------:R-:W5:Y:S02]  /*06f0*/  LDG.E.64 R18, desc[UR16][R18.64] ;  /* 0x0000001012127981 */ /* 0x000f64000c1e1b00 */
[C---:B------:R-:W-:Y:S02]  /*0700*/  IMAD.WIDE R16, R15.reuse, 0x8, R20 ;  /* 0x000000080f107825 */ /* 0x040fe400078e0214 */
[----:B------:R-:W5:Y:S02]  /*0710*/  LDG.E.64 R20, desc[UR16][R20.64] ;  /* 0x0000001014147981 */ /* 0x000f64000c1e1b00 */
[----:B------:R-:W-:-:S02]  /*0720*/  IMAD.WIDE R14, R15, 0x8, R16 ;  /* 0x000000080f0e7825 */ /* 0x000fc400078e0210 */
[----:B------:R-:W5:Y:S04]  /*0730*/  LDG.E.64 R16, desc[UR16][R16.64] ;  /* 0x0000001010107981 */ /* 0x000f68000c1e1b00 */
[----:B------:R-:W5:Y:S01]  /*0740*/  LDG.E.64 R14, desc[UR16][R14.64] ;  /* 0x000000100e0e7981 */ /* 0x000f62000c1e1b00 */
[----:B------:R-:W-:Y:S01]  /*0750*/  UMOV UR5, 0x400 ;  /* 0x0000040000057882 */ /* 0x000fe20000000000 */
[----:B--2---:R-:W-:Y:S01]  /*0760*/  IMAD R3, R26, UR4, R2 ;  /* 0x000000041a037c24 */ /* 0x004fe2000f8e0202 */
[----:B-1----:R-:W-:-:S06]  /*0770*/  ULEA UR5, UR6, UR5, 0x18 ;  /* 0x0000000506057291 */ /* 0x002fcc000f8ec0ff */
[----:B------:R-:W-:-:S04]  /*0780*/  LEA R3, R3, UR5, 0x3 ;  /* 0x0000000503037c11 */ /* 0x000fc8000f8e18ff */
[----:B------:R-:W-:-:S04]  /*0790*/  LEA R23, R26, R3, 0x3 ;  /* 0x000000031a177211 */ /* 0x000fc800078e18ff */
[----:B------:R-:W-:-:S04]  /*07a0*/  LEA R25, R26, R23, 0x3 ;  /* 0x000000171a197211 */ /* 0x000fc800078e18ff */
[----:B------:R-:W-:-:S04]  /*07b0*/  LEA R27, R26, R25, 0x3 ;  /* 0x000000191a1b7211 */ /* 0x000fc800078e18ff */
[----:B------:R-:W-:-:S04]  /*07c0*/  LEA R29, R26, R27, 0x3 ;  /* 0x0000001b1a1d7211 */ /* 0x000fc800078e18ff */
[----:B------:R-:W-:-:S04]  /*07d0*/  LEA R22, R26, R29, 0x3 ;  /* 0x0000001d1a167211 */ /* 0x000fc800078e18ff */
[----:B------:R-:W-:-:S05]  /*07e0*/  LEA R24, R26, R22, 0x3 ;  /* 0x000000161a187211 */ /* 0x000fca00078e18ff */
[----:B------:R-:W-:Y:S01]  /*07f0*/  IMAD R26, R26, 0x8, R24 ;  /* 0x000000081a1a7824 */ /* 0x000fe200078e0218 */
[----:B------:R-:W-:Y:S01]  /*0800*/  UIADD3 UR4, UPT, UPT, UR4, 0x8, URZ ;  /* 0x0000000804047890 */ /* 0x000fe2000fffe0ff */
[----:B---3--:R1:W-:Y:S04]  /*0810*/  STS.64 [R3], R12 ;  /* 0x0000000c03007388 */ /* 0x0083e80000000a00 */
[----:B----4-:R1:W-:Y:S04]  /*0820*/  STS.64 [R23], R8 ;  /* 0x0000000817007388 */ /* 0x0103e80000000a00 */
[----:B-----5:R1:W-:Y:S04]  /*0830*/  STS.64 [R25], R6 ;  /* 0x0000000619007388 */ /* 0x0203e80000000a00 */
[----:B------:R1:W-:Y:S04]  /*0840*/  STS.64 [R27], R4 ;  /* 0x000000041b007388 */ /* 0x0003e80000000a00 */
[----:B------:R1:W-:Y:S04]  /*0850*/  STS.64 [R29], R18 ;  /* 0x000000121d007388 */ /* 0x0003e80000000a00 */
[----:B------:R1:W-:Y:S04]  /*0860*/  STS.64 [R22], R20 ;  /* 0x0000001416007388 */ /* 0x0003e80000000a00 */
[----:B------:R1:W-:Y:S04]  /*0870*/  STS.64 [R24], R16 ;  /* 0x0000001018007388 */ /* 0x0003e80000000a00 */
[----:B------:R1:W-:Y:S02]  /*0880*/  STS.64 [R26], R14 ;  /* 0x0000000e1a007388 */ /* 0x0003e40000000a00 */
.L_x_8:
[----:B------:R-:W-:Y:S05]  /*0890*/  BRA.U !UP1, `(.L_x_5) ;  /* 0x0000000109b47547 */ /* 0x000fea000b800000 */
[----:B------:R-:W-:Y:S02]  /*08a0*/  UISETP.GE.U32.AND UP0, UPT, UR8, 0x4, UPT ;  /* 0x000000040800788c */ /* 0x000fe4000bf06070 */
[----:B------:R-:W-:-:S04]  /*08b0*/  ULOP3.LUT UR7, UR10, 0x3, URZ, 0xc0, !UPT ;  /* 0x000000030a077892 */ /* 0x000fc8000f8ec0ff */
[----:B------:R-:W-:-:S03]  /*08c0*/  UISETP.NE.AND UP1, UPT, UR7, URZ, UPT ;  /* 0x000000ff0700728c */ /* 0x000fc6000bf25270 */
[----:B------:R-:W-:Y:S08]  /*08d0*/  BRA.U !UP0, `(.L_x_9) ;  /* 0x0000000108607547 */ /* 0x000ff0000b800000 */
[----:B01----:R-:W0:Y:S08]  /*08e0*/  LDC R13, c[0x0][0x3a0] ;  /* 0x0000e800ff0d7b82 */ /* 0x003e300000000800 */
        /* <DEDUP_REMOVED lines=8> */
[----:B------:R-:W-:Y:S02]  /*0970*/  IMAD.WIDE R12, R13, 0x8, R8 ;  /* 0x000000080d0c7825 */ /* 0x000fe400078e0208 */
        /* <DEDUP_REMOVED lines=8> */
[----:B------:R-:W-:Y:S01]  /*0a00*/  LEA R3, R3, R16, 0x3 ;  /* 0x0000001003037211 */ /* 0x000fe200078e18ff */
[----:B------:R-:W-:Y:S01]  /*0a10*/  UIADD3 UR4, UPT, UPT, UR4, 0x4, URZ ;  /* 0x0000000404047890 */ /* 0x000fe2000fffe0ff */
[----:B---3--:R2:W-:Y:S04]  /*0a20*/  STS.64 [R14], R4 ;  /* 0x000000040e007388 */ /* 0x0085e80000000a00 */
[----:B----4-:R2:W-:Y:S04]  /*0a30*/  STS.64 [R15], R6 ;  /* 0x000000060f007388 */ /* 0x0105e80000000a00 */
[----:B-----5:R2:W-:Y:S04]  /*0a40*/  STS.64 [R16], R8 ;  /* 0x0000000810007388 */ /* 0x0205e80000000a00 */
[----:B------:R2:W-:Y:S02]  /*0a50*/  STS.64 [R3], R12 ;  /* 0x0000000c03007388 */ /* 0x0005e40000000a00 */
.L_x_9:
[----:B------:R-:W-:Y:S05]  /*0a60*/  BRA.U !UP1, `(.L_x_5) ;  /* 0x0000000109407547 */ /* 0x000fea000b800000 */
[----:B------:R-:W3:Y:S01]  /*0a70*/  S2UR UR6, SR_CgaCtaId ;  /* 0x00000000000679c3 */ /* 0x000ee20000008800 */
[----:B------:R-:W-:-:S07]  /*0a80*/  UMOV UR5, 0x400 ;  /* 0x0000040000057882 */ /* 0x000fce0000000000 */
[----:B-12---:R-:W1:Y:S08]  /*0a90*/  LDC R7, c[0x0][0x38c] ;  /* 0x0000e300ff077b82 */ /* 0x006e700000000800 */
[----:B0-----:R-:W0:Y:S01]  /*0aa0*/  LDC R6, c[0x0][0x3a0] ;  /* 0x0000e800ff067b82 */ /* 0x001e220000000800 */
[----:B---3--:R-:W-:-:S03]  /*0ab0*/  ULEA UR6, UR6, UR5, 0x18 ;  /* 0x0000000506067291 */ /* 0x008fc6000f8ec0ff */
[----:B------:R-:W-:-:S09]  /*0ac0*/  UMOV UR5, URZ ;  /* 0x000000ff00057c82 */ /* 0x000fd20008000000 */
.L_x_10:
[----:B0--3--:R-:W-:-:S04]  /*0ad0*/  IMAD R5, R6, UR4, RZ ;  /* 0x0000000406057c24 */ /* 0x009fc8000f8e02ff */
[----:B------:R-:W-:-:S06]  /*0ae0*/  IMAD.WIDE R4, R5, 0x8, R10 ;  /* 0x0000000805047825 */ /* 0x000fcc00078e020a */
[----:B------:R-:W2:Y:S01]  /*0af0*/  LDG.E.64 R4, desc[UR16][R4.64] ;  /* 0x0000001004047981 */ /* 0x000ea2000c1e1b00 */
[----:B-1----:R-:W-:Y:S01]  /*0b00*/  IMAD R3, R7, UR4, R2 ;  /* 0x0000000407037c24 */ /* 0x002fe2000f8e0202 */
[----:B------:R-:W-:Y:S02]  /*0b10*/  UIADD3 UR5, UPT, UPT, UR5, 0x1, URZ ;  /* 0x0000000105057890 */ /* 0x000fe4000fffe0ff */
[----:B------:R-:W-:Y:S02]  /*0b20*/  UIADD3 UR4, UPT, UPT, UR4, 0x1, URZ ;  /* 0x0000000104047890 */ /* 0x000fe4000fffe0ff */
[----:B------:R-:W-:Y:S01]  /*0b30*/  LEA R3, R3, UR6, 0x3 ;  /* 0x0000000603037c11 */ /* 0x000fe2000f8e18ff */
[----:B------:R-:W-:-:S04]  /*0b40*/  UISETP.NE.AND UP0, UPT, UR5, UR7, UPT ;  /* 0x000000070500728c */ /* 0x000fc8000bf05270 */
[----:B--2---:R3:W-:Y:S05]  /*0b50*/  STS.64 [R3], R4 ;  /* 0x0000000403007388 */ /* 0x0047ea0000000a00 */
[----:B------:R-:W-:Y:S05]  /*0b60*/  BRA.U UP0, `(.L_x_10) ;  /* 0xfffffffd00d87547 */ /* 0x000fea000b83ffff */
.L_x_5:
[----:B------:R-:W4:Y:S01]  /*0b70*/  LDCU UR4, c[0x0][0x388] ;  /* 0x00007100ff0477ac */ /* 0x000f220008000800 */
[----:B01----:R-:W-:Y:S02]  /*0b80*/  CS2R R24, SRZ ;  /* 0x0000000000187805 */ /* 0x003fe4000001ff00 */
[----:B------:R-:W-:Y:S01]  /*0b90*/  CS2R R22, SRZ ;  /* 0x0000000000167805 */ /* 0x000fe2000001ff00 */
[----:B----4-:R-:W-:-:S09]  /*0ba0*/  UISETP.GE.AND UP0, UPT, UR4, 0x1, UPT ;  /* 0x000000010400788c */ /* 0x010fd2000bf06270 */
[----:B------:R-:W-:Y:S05]  /*0bb0*/  BRA.U !UP0, `(.L_x_11) ;  /* 0x0000000d08607547 */ /* 0x000fea000b800000 */
[----:B------:R-:W0:Y:S01]  /*0bc0*/  S2UR UR5, SR_CgaCtaId ;  /* 0x00000000000579c3 */ /* 0x000e220000008800 */
[----:B------:R-:W1:Y:S01]  /*0bd0*/  LDCU UR8, c[0x0][0x3a0] ;  /* 0x00007400ff0877ac */ /* 0x000e620008000800 */
[----:B------:R-:W-:Y:S02]  /*0be0*/  CS2R R22, SRZ ;  /* 0x0000000000167805 */ /* 0x000fe4000001ff00 */
[----:B------:R-:W-:Y:S01]  /*0bf0*/  CS2R R24, SRZ ;  /* 0x0000000000187805 */ /* 0x000fe2000001ff00 */
[----:B------:R-:W2:Y:S01]  /*0c00*/  LDCU UR9, c[0x0][0x38c] ;  /* 0x00007180ff0977ac */ /* 0x000ea20008000800 */
[----:B------:R-:W-:Y:S01]  /*0c10*/  UMOV UR4, 0x400 ;  /* 0x0000040000047882 */ /* 0x000fe20000000000 */
[----:B------:R-:W-:Y:S01]  /*0c20*/  ULOP3.LUT UR20, UR10, 0x7, URZ, 0xc0, !UPT ;  /* 0x000000070a147892 */ /* 0x000fe2000f8ec0ff */
[----:B------:R-:W4:Y:S01]  /*0c30*/  LDCU.64 UR6, c[0x0][0x3a8] ;  /* 0x00007500ff0677ac */ /* 0x000f220008000a00 */
[----:B-1----:R-:W-:Y:S01]  /*0c40*/  UIMAD UR8, UR10, UR8, URZ ;  /* 0x000000080a0872a4 */ /* 0x002fe2000f8e02ff */
[----:B--23--:R-:W-:Y:S01]  /*0c50*/  MOV R5, UR9 ;  /* 0x0000000900057c02 */ /* 0x00cfe20008000f00 */
[----:B0-----:R-:W-:-:S04]  /*0c60*/  ULEA UR5, UR5, UR4, 0x18 ;  /* 0x0000000405057291 */ /* 0x001fc8000f8ec0ff */
[----:B------:R-:W-:Y:S01]  /*0c70*/  MOV R7, UR8 ;  /* 0x0000000800077c02 */ /* 0x000fe20008000f00 */
[----:B------:R-:W-:Y:S02]  /*0c80*/  UIMAD UR4, UR10, UR9, URZ ;  /* 0x000000090a0472a4 */ /* 0x000fe4000f8e02ff */
[----:B------:R-:W-:Y:S01]  /*0c90*/  ULOP3.LUT UR10, UR10, 0x7ffffff8, URZ, 0xc0, !UPT ;  /* 0x7ffffff80a0a7892 */ /* 0x000fe2000f8ec0ff */
[----:B------:R-:W-:Y:S01]  /*0ca0*/  LEA R3, R2, UR5, 0x3 ;  /* 0x0000000502037c11 */ /* 0x000fe2000f8e18ff */
[----:B------:R-:W-:Y:S01]  /*0cb0*/  IMAD.WIDE R10, R7, 0x8, R10 ;  /* 0x00000008070a7825 */ /* 0x000fe200078e020a */
[----:B------:R-:W-:Y:S02]  /*0cc0*/  ULEA UR9, UR4, UR5, 0x3 ;  /* 0x0000000504097291 */ /* 0x000fe4000f8e18ff */
[----:B------:R-:W-:Y:S01]  /*0cd0*/  LEA R4, R5, R3, 0x3 ;  /* 0x0000000305047211 */ /* 0x000fe200078e18ff */
[----:B------:R-:W-:-:S03]  /*0ce0*/  UMOV UR4, URZ ;  /* 0x000000ff00047c82 */ /* 0x000fc60008000000 */
[----:B----4-:R-:W-:-:S07]  /*0cf0*/  LEA R5, R5, R4, 0x3 ;  /* 0x0000000405057211 */ /* 0x010fce00078e18ff */
.L_x_22:
[----:B0-----:R-:W0:Y:S01]  /*0d00*/  LDC R19, c[0x0][0x3b0] ;  /* 0x0000ec00ff137b82 */ /* 0x001e220000000800 */
[----:B-1----:R-:W-:Y:S01]  /*0d10*/  HFMA2 R7, -RZ, RZ, 0, 4.76837158203125e-07 ;  /* 0x00000008ff077431 */ /* 0x002fe200000001ff */
[----:B------:R-:W1:Y:S06]  /*0d20*/  LDCU UR5, c[0x0][0x38c] ;  /* 0x00007180ff0577ac */ /* 0x000e6c0008000800 */
[----:B------:R-:W-:Y:S01]  /*0d30*/  BAR.SYNC.DEFER_BLOCKING 0x0 ;  /* 0x0000000000007b1d */ /* 0x000fe20000010000 */
[----:B------:R-:W-:-:S05]  /*0d40*/  LEA R21, R2, UR9, 0x4 ;  /* 0x0000000902157c11 */ /* 0x000fca000f8e20ff */
[----:B--2---:R-:W2:Y:S01]  /*0d50*/  LDCU UR12, c[0x0][0x388] ;  /* 0x00007100ff0c77ac */ /* 0x004ea20008000800 */
[----:B------:R-:W-:-:S04]  /*0d60*/  IMAD.WIDE.U32 R6, R2, R7, UR6 ;  /* 0x0000000602067e25 */ /* 0x000fc8000f8e0007 */
[----:B0-----:R-:W-:Y:S02]  /*0d70*/  IMAD.WIDE R18, R19, 0x8, R6 ;  /* 0x0000000813127825 */ /* 0x001fe400078e0206 */
[----:B------:R-:W3:Y:S04]  /*0d80*/  LDG.E.64 R6, desc[UR16][R6.64] ;  /* 0x0000001006067981 */ /* 0x000ee8000c1e1b00 */
[----:B------:R-:W4:Y:S01]  /*0d90*/  LDG.E.64 R18, desc[UR16][R18.64] ;  /* 0x0000001012127981 */ /* 0x000f22000c1e1b00 */
[----:B-1----:R-:W-:Y:S01]  /*0da0*/  UISETP.GE.AND UP1, UPT, UR5, 0x1, UPT ;  /* 0x000000010500788c */ /* 0x002fe2000bf26270 */
[----:B------:R-:W-:Y:S01]  /*0db0*/  UMOV UR11, UR4 ;  /* 0x00000004000b7c82 */ /* 0x000fe20008000000 */
[----:B------:R-:W-:-:S04]  /*0dc0*/  UIADD3 UR4, UPT, UPT, UR4, UR5, URZ ;  /* 0x0000000504047290 */ /* 0x000fc8000fffe0ff */
[----:B--2---:R-:W-:Y:S01]  /*0dd0*/  UISETP.GE.AND UP0, UPT, UR4, UR12, UPT ;  /* 0x0000000c0400728c */ /* 0x004fe2000bf06270 */
[----:B---3--:R0:W-:Y:S04]  /*0de0*/  STS.64 [R21], R6 ;  /* 0x0000000615007388 */ /* 0x0081e80000000a00 */
[----:B----4-:R0:W-:Y:S01]  /*0df0*/  STS.64 [R21+0x8], R18 ;  /* 0x0000081215007388 */ /* 0x0101e20000000a00 */
[----:B------:R-:W-:Y:S06]  /*0e00*/  BAR.SYNC.DEFER_BLOCKING 0x0 ;  /* 0x0000000000007b1d */ /* 0x000fec0000010000 */
[----:B------:R-:W-:Y:S05]  /*0e10*/  BRA.U !UP1, `(.L_x_12) ;  /* 0x0000000909bc7547 */ /* 0x000fea000b800000 */
[----:B------:R-:W1:Y:S02]  /*0e20*/  LDCU UR5, c[0x0][0x390] ;  /* 0x00007200ff0577ac */ /* 0x000e640008000800 */
[----:B-1----:R-:W-:-:S09]  /*0e30*/  UISETP.GT.AND UP1, UPT, UR5, URZ, UPT ;  /* 0x000000ff0500728c */ /* 0x002fd2000bf24270 */
[----:B------:R-:W-:Y:S05]  /*0e40*/  BRA.U UP1, `(.L_x_13) ;  /* 0x0000000101647547 */ /* 0x000fea000b800000 */
[----:B------:R-:W1:Y:S01]  /*0e50*/  LDCU UR12, c[0x0][0x390] ;  /* 0x00007200ff0c77ac */ /* 0x000e620008000800 */
[----:B------:R-:W-:-:S12]  /*0e60*/  UIADD3 UR5, UPT, UPT, UR11, UR5, URZ ;  /* 0x000000050b057290 */ /* 0x000fd8000fffe0ff */
.L_x_14:
[----:B0-----:R-:W0:Y:S02]  /*0e70*/  LDC R6, c[0x0][0x388] ;  /* 0x0000e200ff067b82 */ /* 0x001e240000000800 */
[----:B0-----:R-:W-:-:S13]  /*0e80*/  ISETP.LE.AND P0, PT, R6, UR5, PT ;  /* 0x0000000506007c0c */ /* 0x001fda000bf03270 */
[----:B------:R-:W0:Y:S01]  /*0e90*/  @!P0 LDC R21, c[0x0][0x3a0] ;  /* 0x0000e800ff158b82 */ /* 0x000e220000000800 */
[----:B--2---:R-:W2:Y:S07]  /*0ea0*/  @!P0 LDG.E.64 R14, desc[UR16][R10.64] ;  /* 0x000000100a0e8981 */ /* 0x004eae000c1e1b00 */
[----:B------:R-:W3:Y:S01]  /*0eb0*/  @!P0 LDC R26, c[0x0][0x38c] ;  /* 0x0000e300ff1a8b82 */ /* 0x000ee20000000800 */
[----:B0-----:R-:W-:-:S04]  /*0ec0*/  @!P0 IMAD.WIDE R18, R21, 0x8, R10 ;  /* 0x0000000815128825 */ /* 0x001fc800078e020a */
[C-C-:B------:R-:W-:Y:S01]  /*0ed0*/  @!P0 IMAD.WIDE R6, R21.reuse, 0x10, R10.reuse ;  /* 0x0000001015068825 */ /* 0x140fe200078e020a */
[----:B------:R0:W4:Y:S03]  /*0ee0*/  @!P0 LDG.E.64 R12, desc[UR16][R18.64] ;  /* 0x00000010120c8981 */ /* 0x000126000c1e1b00 */
[----:B------:R-:W-:Y:S01]  /*0ef0*/  @!P0 IMAD.WIDE R20, R21, 0x18, R10 ;  /* 0x0000001815148825 */ /* 0x000fe200078e020a */
[----:B------:R-:W5:Y:S04]  /*0f00*/  @!P0 LDG.E.64 R16, desc[UR16][R6.64] ;  /* 0x0000001006108981 */ /* 0x000f68000c1e1b00 */
[----:B------:R-:W5:Y:S01]  /*0f10*/  @!P0 LDG.E.64 R8, desc[UR16][R20.64] ;  /* 0x0000001014088981 */ /* 0x000f62000c1e1b00 */
[----:B---3--:R-:W-:Y:S01]  /*0f20*/  @!P0 LEA R27, R26, R5, 0x3 ;  /* 0x000000051a1b8211 */ /* 0x008fe200078e18ff */
[----:B-1----:R-:W-:-:S04]  /*0f30*/  UIADD3 UR11, UPT, UPT, UR11, UR12, URZ ;  /* 0x0000000c0b0b7290 */ /* 0x002fc8000fffe0ff */
[----:B------:R-:W-:Y:S01]  /*0f40*/  UISETP.GE.AND UP1, UPT, UR11, UR4, UPT ;  /* 0x000000040b00728c */ /* 0x000fe2000bf26270 */
[----:B0-----:R-:W-:Y:S01]  /*0f50*/  IMAD.U32 R19, RZ, RZ, UR8 ;  /* 0x00000008ff137e24 */ /* 0x001fe2000f8e00ff */
[----:B------:R-:W-:-:S03]  /*0f60*/  UIADD3 UR5, UPT, UPT, UR5, UR12, URZ ;  /* 0x0000000c05057290 */ /* 0x000fc6000fffe0ff */
[----:B------:R-:W-:Y:S01]  /*0f70*/  IMAD.WIDE R10, R19, 0x8, R10 ;  /* 0x00000008130a7825 */ /* 0x000fe200078e020a */
[----:B--2---:R2:W-:Y:S04]  /*0f80*/  @!P0 STS.64 [R3], R14 ;  /* 0x0000000e03008388 */ /* 0x0045e80000000a00 */
[----:B----4-:R2:W-:Y:S04]  /*0f90*/  @!P0 STS.64 [R4], R12 ;  /* 0x0000000c04008388 */ /* 0x0105e80000000a00 */
[----:B-----5:R2:W-:Y:S04]  /*0fa0*/  @!P0 STS.64 [R5], R16 ;  /* 0x0000001005008388 */ /* 0x0205e80000000a00 */
[----:B------:R2:W-:Y:S01]  /*0fb0*/  @!P0 STS.64 [R27], R8 ;  /* 0x000000081b008388 */ /* 0x0005e20000000a00 */
[----:B------:R-:W-:Y:S05]  /*0fc0*/  BRA.U !UP1, `(.L_x_14) ;  /* 0xfffffffd09a87547 */ /* 0x000fea000b83ffff */
[----:B------:R-:W-:Y:S05]  /*0fd0*/  BRA `(.L_x_12) ;  /* 0x00000008004c7947 */ /* 0x000fea0003800000 */
.L_x_13:
[----:B------:R-:W-:-:S05]  /*0fe0*/  UMOV UR12, UR11 ;  /* 0x0000000b000c7c82 */ /* 0x000fca0008000000 */
.L_x_21:
[----:B-1----:R-:W1:Y:S01]  /*0ff0*/  LDCU UR18, c[0x0][0x390] ;  /* 0x00007200ff1277ac */ /* 0x002e620008000800 */
[----:B------:R-:W2:Y:S01]  /*1000*/  LDCU UR21, c[0x0][0x388] ;  /* 0x00007100ff1577ac */ /* 0x000ea20008000800 */
[----:B------:R-:W-:Y:S02]  /*1010*/  UIADD3 UR15, UPT, UPT, -UR11, UR12, URZ ;  /* 0x0000000c0b0f7290 */ /* 0x000fe4000fffe1ff */
[----:B-1----:R-:W-:Y:S02]  /*1020*/  UIADD3 UR14, UPT, UPT, UR12, UR18, URZ ;  /* 0x000000120c0e7290 */ /* 0x002fe4000fffe0ff */
[----:B------:R-:W-:Y:S02]  /*1030*/  UISETP.GE.U32.AND UP3, UPT, UR18, 0x8, UPT ;  /* 0x000000081200788c */ /* 0x000fe4000bf66070 */
[----:B--2---:R-:W-:Y:S02]  /*1040*/  UISETP.GE.AND UP2, UPT, UR14, UR21, UPT ;  /* 0x000000150e00728c */ /* 0x004fe4000bf46270 */
[----:B------:R-:W-:-:S07]  /*1050*/  UISETP.GE.AND UP1, UPT, UR14, UR4, UPT ;  /* 0x000000040e00728c */ /* 0x000fce000bf26270 */
[----:B------:R-:W-:Y:S05]  /*1060*/  BRA.U UP2, `(.L_x_15) ;  /* 0x0000000102207547 */ /* 0x000fea000b800000 */
[----:B------:R-:W1:Y:S01]  /*1070*/  LDC R9, c[0x0][0x3a0] ;  /* 0x0000e800ff097b82 */ /* 0x000e620000000800 */
[----:B------:R2:W5:Y:S01]  /*1080*/  LDG.E.64 R14, desc[UR16][R10.64] ;  /* 0x000000100a0e7981 */ /* 0x000562000c1e1b00 */
[----:B-1----:R-:W-:-:S04]  /*1090*/  IMAD.WIDE R12, R9, 0x8, R10 ;  /* 0x00000008090c7825 */ /* 0x002fc800078e020a */
[C---:B------:R-:W-:Y:S02]  /*10a0*/  IMAD.WIDE R16, R9.reuse, 0x8, R12 ;  /* 0x0000000809107825 */ /* 0x040fe400078e020c */
[----:B------:R-:W5:Y:S02]  /*10b0*/  LDG.E.64 R12, desc[UR16][R12.64] ;  /* 0x000000100c0c7981 */ /* 0x000f64000c1e1b00 */
[----:B------:R-:W-:Y:S02]  /*10c0*/  IMAD.WIDE R8, R9, 0x8, R16 ;  /* 0x0000000809087825 */ /* 0x000fe400078e0210 */
[----:B------:R-:W5:Y:S04]  /*10d0*/  LDG.E.64 R16, desc[UR16][R16.64] ;  /* 0x0000001010107981 */ /* 0x000f68000c1e1b00 */
[----:B--2---:R-:W5:Y:S02]  /*10e0*/  LDG.E.64 R8, desc[UR16][R8.64] ;  /* 0x0000001008087981 */ /* 0x004f64000c1e1b00 */
.L_x_15:
[----:B------:R-:W-:Y:S01]  /*10f0*/  UMOV UR5, URZ ;  /* 0x000000ff00057c82 */ /* 0x000fe20008000000 */
[----:B------:R-:W-:Y:S01]  /*1100*/  UMOV UR12, UR14 ;  /* 0x0000000e000c7c82 */ /* 0x000fe20008000000 */
[----:B------:R-:W-:Y:S05]  /*1110*/  BRA.U !UP3, `(.L_x_16) ;  /* 0x000000010bc87547 */ /* 0x000fea000b800000 */
[----:B------:R-:W-:-:S05]  /*1120*/  UMOV UR5, URZ ;  /* 0x000000ff00057c82 */ /* 0x000fca0008000000 */
.L_x_17:
[----:B------:R-:W1:Y:S01]  /*1130*/  LDC R20, c[0x0][0x38c] ;  /* 0x0000e300ff147b82 */ /* 0x000e620000000800 */
[----:B------:R-:W-:-:S04]  /*1140*/  UIADD3 UR13, UPT, UPT, UR15, UR5, URZ ;  /* 0x000000050f0d7290 */ /* 0x000fc8000fffe0ff */
[----:B------:R-:W-:-:S09]  /*1150*/  ULEA UR13, UR13, UR9, 0x3 ;  /* 0x000000090d0d7291 */ /* 0x000fd2000f8e18ff */
[----:B0-----:R-:W-:Y:S01]  /*1160*/  LDS.64 R18, [UR13] ;  /* 0x0000000dff127984 */ /* 0x001fe20008000a00 */
[----:B-1----:R-:W-:Y:S01]  /*1170*/  IMAD R6, R20, UR5, RZ ;  /* 0x0000000514067c24 */ /* 0x002fe2000f8e02ff */
[----:B------:R-:W-:-:S04]  /*1180*/  UIADD3 UR5, UPT, UPT, UR5, 0x8, URZ ;  /* 0x0000000805057890 */ /* 0x000fc8000fffe0ff */
[----:B------:R-:W-:Y:S01]  /*1190*/  LEA R29, R6, R3, 0x3 ;  /* 0x00000003061d7211 */ /* 0x000fe200078e18ff */
[----:B------:R-:W-:-:S03]  /*11a0*/  UISETP.NE.AND UP2, UPT, UR5, UR10, UPT ;  /* 0x0000000a0500728c */ /* 0x000fc6000bf45270 */
[C---:B------:R-:W-:Y:S01]  /*11b0*/  LEA R21, R20.reuse, R29, 0x3 ;  /* 0x0000001d14157211 */ /* 0x040fe200078e18ff */
[----:B------:R0:W1:Y:S03]  /*11c0*/  LDS.64 R6, [R29] ;  /* 0x000000001d067984 */ /* 0x0000660000000a00 */
[----:B------:R-:W-:-:S04]  /*11d0*/  LEA R27, R20, R21, 0x3 ;  /* 0x00000015141b7211 */ /* 0x000fc800078e18ff */
[C---:B0-----:R-:W-:Y:S01]  /*11e0*/  LEA R29, R20.reuse, R27, 0x3 ;  /* 0x0000001b141d7211 */ /* 0x041fe200078e18ff */
[C---:B-1----:R-:W-:Y:S01]  /*11f0*/  DFMA R24, R6.reuse, R18, R24 ;  /* 0x000000120618722b */ /* 0x042fe20000000018 */
[----:B------:R-:W0:Y:S02]  /*1200*/  LDS.64 R18, [UR13+0x8] ;  /* 0x0000080dff127984 */ /* 0x000e240008000a00 */
[----:B0-----:R-:W-:Y:S02]  /*1210*/  DFMA R22, R6, R18, R22 ;  /* 0x000000120616722b */ /* 0x001fe40000000016 */
[----:B------:R0:W1:Y:S02]  /*1220*/  LDS.64 R6, [R21] ;  /* 0x0000000015067984 */ /* 0x0000640000000a00 */
[----:B0-----:R-:W-:Y:S01]  /*1230*/  LEA R21, R20, R29, 0x3 ;  /* 0x0000001d14157211 */ /* 0x001fe200078e18ff */
[----:B-1----:R-:W-:Y:S01]  /*1240*/  DFMA R24, R18, R6, R24 ;  /* 0x000000061218722b */ /* 0x002fe20000000018 */
[----:B------:R-:W0:Y:S02]  /*1250*/  LDS.64 R18, [UR13+0x10] ;  /* 0x0000100dff127984 */ /* 0x000e240008000a00 */
[----:B0-----:R-:W-:-:S02]  /*1260*/  DFMA R22, R6, R18, R22 ;  /* 0x000000120616722b */ /* 0x001fc40000000016 */
[----:B------:R0:W1:Y:S02]  /*1270*/  LDS.64 R6, [R27] ;  /* 0x000000001b067984 */ /* 0x0000640000000a00 */
[C---:B0-----:R-:W-:Y:S01]  /*1280*/  LEA R27, R20.reuse, R21, 0x3 ;  /* 0x00000015141b7211 */ /* 0x041fe200078e18ff */
[----:B-1----:R-:W-:Y:S01]  /*1290*/  DFMA R24, R18, R6, R24 ;  /* 0x000000061218722b */ /* 0x002fe20000000018 */
[----:B------:R-:W0:Y:S02]  /*12a0*/  LDS.64 R18, [UR13+0x18] ;  /* 0x0000180dff127984 */ /* 0x000e240008000a00 */
[----:B0-----:R-:W-:Y:S02]  /*12b0*/  DFMA R22, R6, R18, R22 ;  /* 0x000000120616722b */ /* 0x001fe40000000016 */
[----:B------:R0:W1:Y:S02]  /*12c0*/  LDS.64 R6, [R29] ;  /* 0x000000001d067984 */ /* 0x0000640000000a00 */
[----:B0-----:R-:W-:-:S04]  /*12d0*/  LEA R29, R20, R27, 0x3 ;  /* 0x0000001b141d7211 */ /* 0x001fc800078e18ff */
[----:B------:R-:W-:Y:S01]  /*12e0*/  LEA R26, R20, R29, 0x3 ;  /* 0x0000001d141a7211 */ /* 0x000fe200078e18ff */
[----:B-1----:R-:W-:Y:S01]  /*12f0*/  DFMA R24, R18, R6, R24 ;  /* 0x000000061218722b */ /* 0x002fe20000000018 */
[----:B------:R-:W0:Y:S02]  /*1300*/  LDS.64 R18, [UR13+0x20] ;  /* 0x0000200dff127984 */ /* 0x000e240008000a00 */
[----:B0-----:R-:W-:Y:S02]  /*1310*/  DFMA R22, R6, R18, R22 ;  /* 0x000000120616722b */ /* 0x001fe40000000016 */
[----:B------:R-:W0:Y:S04]  /*1320*/  LDS.64 R6, [R21] ;  /* 0x0000000015067984 */ /* 0x000e280000000a00 */
[----:B------:R-:W-:Y:S01]  /*1330*/  LDS.64 R20, [R29] ;  /* 0x000000001d147984 */ /* 0x000fe20000000a00 */
[----:B0-----:R-:W-:-:S03]  /*1340*/  DFMA R24, R18, R6, R24 ;  /* 0x000000061218722b */ /* 0x001fc60000000018 */
[----:B------:R-:W0:Y:S02]  /*1350*/  LDS.64 R18, [UR13+0x28] ;  /* 0x0000280dff127984 */ /* 0x000e240008000a00 */
[----:B0-----:R-:W-:Y:S02]  /*1360*/  DFMA R22, R6, R18, R22 ;  /* 0x000000120616722b */ /* 0x001fe40000000016 */
[----:B------:R-:W0:Y:S02]  /*1370*/  LDS.64 R6, [R27] ;  /* 0x000000001b067984 */ /* 0x000e240000000a00 */
[----:B0-----:R-:W-:Y:S02]  /*1380*/  DFMA R24, R18, R6, R24 ;  /* 0x000000061218722b */ /* 0x001fe40000000018 */
[----:B------:R-:W0:Y:S02]  /*1390*/  LDS.64 R18, [UR13+0x30] ;  /* 0x0000300dff127984 */ /* 0x000e240008000a00 */
[----:B0-----:R-:W-:-:S02]  /*13a0*/  DFMA R22, R6, R18, R22 ;  /* 0x000000120616722b */ /* 0x001fc40000000016 */
[----:B------:R-:W0:Y:S02]  /*13b0*/  LDS.64 R6, [UR13+0x38] ;  /* 0x0000380dff067984 */ /* 0x000e240008000a00 */
[----:B------:R-:W-:Y:S02]  /*13c0*/  DFMA R24, R18, R20, R24 ;  /* 0x000000141218722b */ /* 0x000fe40000000018 */
[----:B------:R-:W1:Y:S02]  /*13d0*/  LDS.64 R18, [R26] ;  /* 0x000000001a127984 */ /* 0x000e640000000a00 */
[----:B0-----:R-:W-:Y:S02]  /*13e0*/  DFMA R20, R20, R6, R22 ;  /* 0x000000061414722b */ /* 0x001fe40000000016 */
[----:B------:R-:W0:Y:S02]  /*13f0*/  LDS.64 R22, [UR13+0x40] ;  /* 0x0000400dff167984 */ /* 0x000e240008000a00 */
[----:B-1----:R-:W-:-:S04]  /*1400*/  DFMA R24, R6, R18, R24 ;  /* 0x000000120618722b */ /* 0x002fc80000000018 */
[----:B0-----:R-:W-:Y:S01]  /*1410*/  DFMA R22, R18, R22, R20 ;  /* 0x000000161216722b */ /* 0x001fe20000000014 */
[----:B------:R-:W-:Y:S10]  /*1420*/  BRA.U UP2, `(.L_x_17) ;  /* 0xfffffffd02407547 */ /* 0x000ff4000b83ffff */
[----:B------:R-:W-:-:S05]  /*1430*/  UMOV UR5, UR10 ;  /* 0x0000000a00057c82 */ /* 0x000fca0008000000 */
.L_x_16:
[----:B------:R-:W-:-:S09]  /*1440*/  UISETP.NE.AND UP2, UPT, UR20, URZ, UPT ;  /* 0x000000ff1400728c */ /* 0x000fd2000bf45270 */
[----:B------:R-:W-:Y:S05]  /*1450*/  BRA.U !UP2, `(.L_x_18) ;  /* 0x000000010afc7547 */ /* 0x000fea000b800000 */
[----:B------:R-:W-:Y:S02]  /*1460*/  UIADD3 UR13, UPT, UPT, UR20, -0x1, URZ ;  /* 0xffffffff140d7890 */ /* 0x000fe4000fffe0ff */
[----:B------:R-:W-:Y:S02]  /*1470*/  ULOP3.LUT UP3, UR19, UR18, 0x3, URZ, 0xc0, !UPT ;  /* 0x0000000312137892 */ /* 0x000fe4000f86c0ff */
[----:B------:R-:W-:-:S09]  /*1480*/  UISETP.GE.U32.AND UP2, UPT, UR13, 0x3, UPT ;  /* 0x000000030d00788c */ /* 0x000fd2000bf46070 */
[----:B------:R-:W-:Y:S05]  /*1490*/  BRA.U !UP2, `(.L_x_19) ;  /* 0x000000010a687547 */ /* 0x000fea000b800000 */
[----:B------:R-:W1:Y:S01]  /*14a0*/  LDC R20, c[0x0][0x38c] ;  /* 0x0000e300ff147b82 */ /* 0x000e620000000800 */
[----:B------:R-:W-:-:S04]  /*14b0*/  UIADD3 UR13, UPT, UPT, UR15, UR5, URZ ;  /* 0x000000050f0d7290 */ /* 0x000fc8000fffe0ff */
[----:B------:R-:W-:-:S09]  /*14c0*/  ULEA UR13, UR13, UR9, 0x3 ;  /* 0x000000090d0d7291 */ /* 0x000fd2000f8e18ff */
[----:B0-----:R-:W-:Y:S01]  /*14d0*/  LDS.64 R18, [UR13] ;  /* 0x0000000dff127984 */ /* 0x001fe20008000a00 */
[----:B-1----:R-:W-:Y:S01]  /*14e0*/  IMAD R6, R20, UR5, RZ ;  /* 0x0000000514067c24 */ /* 0x002fe2000f8e02ff */
[----:B------:R-:W-:-:S04]  /*14f0*/  UIADD3 UR5, UPT, UPT, UR5, 0x4, URZ ;  /* 0x0000000405057890 */ /* 0x000fc8000fffe0ff */
[----:B------:R-:W-:-:S05]  /*1500*/  LEA R27, R6, R3, 0x3 ;  /* 0x00000003061b7211 */ /* 0x000fca00078e18ff */
[----:B------:R-:W0:Y:S01]  /*1510*/  LDS.64 R6, [R27] ;  /* 0x000000001b067984 */ /* 0x000e220000000a00 */
[----:B------:R-:W-:-:S05]  /*1520*/  IMAD R21, R20, 0x8, R27 ;  /* 0x0000000814157824 */ /* 0x000fca00078e021b */
[----:B------:R-:W-:-:S04]  /*1530*/  LEA R29, R20, R21, 0x3 ;  /* 0x00000015141d7211 */ /* 0x000fc800078e18ff */
[----:B------:R-:W-:Y:S01]  /*1540*/  LEA R20, R20, R29, 0x3 ;  /* 0x0000001d14147211 */ /* 0x000fe200078e18ff */
        /* <DEDUP_REMOVED lines=14> */
[----:B0-----:R-:W-:-:S11]  /*1630*/  DFMA R22, R18, R22, R26 ;  /* 0x000000161216722b */ /* 0x001fd6000000001a */
.L_x_19:
[----:B------:R-:W-:Y:S05]  /*1640*/  BRA.U !UP3, `(.L_x_18) ;  /* 0x000000010b807547 */ /* 0x000fea000b800000 */
[----:B------:R-:W-:Y:S02]  /*1650*/  UISETP.NE.AND UP2, UPT, UR19, 0x1, UPT ;  /* 0x000000011300788c */ /* 0x000fe4000bf45270 */
[----:B------:R-:W-:-:S04]  /*1660*/  ULOP3.LUT UR13, UR18, 0x1, URZ, 0xc0, !UPT ;  /* 0x00000001120d7892 */ /* 0x000fc8000f8ec0ff */
[----:B------:R-:W-:-:S03]  /*1670*/  UISETP.NE.U32.AND UP3, UPT, UR13, 0x1, UPT ;  /* 0x000000010d00788c */ /* 0x000fc6000bf65070 */
[----:B------:R-:W-:Y:S08]  /*1680*/  BRA.U !UP2, `(.L_x_20) ;  /* 0x000000010a407547 */ /* 0x000ff0000b800000 */
[----:B0-----:R-:W0:Y:S01]  /*1690*/  LDC R6, c[0x0][0x38c] ;  /* 0x0000e300ff067b82 */ /* 0x001e220000000800 */
[----:B------:R-:W-:-:S04]  /*16a0*/  UIADD3 UR13, UPT, UPT, UR15, UR5, URZ ;  /* 0x000000050f0d7290 */ /* 0x000fc8000fffe0ff */
[----:B------:R-:W-:Y:S01]  /*16b0*/  ULEA UR13, UR13, UR9, 0x3 ;  /* 0x000000090d0d7291 */ /* 0x000fe2000f8e18ff */
[----:B0-----:R-:W-:Y:S01]  /*16c0*/  IMAD R18, R6, UR5, RZ ;  /* 0x0000000506127c24 */ /* 0x001fe2000f8e02ff */
[----:B------:R-:W-:-:S04]  /*16d0*/  UIADD3 UR5, UPT, UPT, UR5, 0x2, URZ ;  /* 0x0000000205057890 */ /* 0x000fc8000fffe0ff */
[----:B------:R-:W-:-:S03]  /*16e0*/  LEA R27, R18, R3, 0x3 ;  /* 0x00000003121b7211 */ /* 0x000fc600078e18ff */
[----:B------:R-:W-:Y:S01]  /*16f0*/  LDS.64 R18, [UR13] ;  /* 0x0000000dff127984 */ /* 0x000fe20008000a00 */
[----:B------:R-:W-:-:S03]  /*1700*/  LEA R26, R6, R27, 0x3 ;  /* 0x0000001b061a7211 */ /* 0x000fc600078e18ff */
[----:B------:R-:W0:Y:S04]  /*1710*/  LDS.64 R20, [R27] ;  /* 0x000000001b147984 */ /* 0x000e280000000a00 */
[----:B------:R-:W1:Y:S01]  /*1720*/  LDS.64 R6, [UR13+0x8] ;  /* 0x0000080dff067984 */ /* 0x000e620008000a00 */
[----:B0-----:R-:W-:-:S03]  /*1730*/  DFMA R24, R20, R18, R24 ;  /* 0x000000121418722b */ /* 0x001fc60000000018 */
[----:B------:R-:W0:Y:S01]  /*1740*/  LDS.64 R18, [R26] ;  /* 0x000000001a127984 */ /* 0x000e220000000a00 */
[----:B-1----:R-:W-:-:S03]  /*1750*/  DFMA R20, R20, R6, R22 ;  /* 0x000000061414722b */ /* 0x002fc60000000016 */
[----:B------:R-:W1:Y:S01]  /*1760*/  LDS.64 R22, [UR13+0x10] ;  /* 0x0000100dff167984 */ /* 0x000e620008000a00 */
[----:B0-----:R-:W-:-:S04]  /*1770*/  DFMA R24, R6, R18, R24 ;  /* 0x000000120618722b */ /* 0x001fc80000000018 */
[----:B-1----:R-:W-:-:S11]  /*1780*/  DFMA R22, R18, R22, R20 ;  /* 0x000000161216722b */ /* 0x002fd60000000014 */
.L_x_20:
[----:B------:R-:W-:Y:S05]  /*1790*/  BRA.U UP3, `(.L_x_18) ;  /* 0x00000001032c7547 */ /* 0x000fea000b800000 */
[----:B------:R-:W1:Y:S02]  /*17a0*/  LDCU UR13, c[0x0][0x38c] ;  /* 0x00007180ff0d77ac */ /* 0x000e640008000800 */
[----:B-1----:R-:W-:Y:S02]  /*17b0*/  UIMAD UR13, UR5, UR13, URZ ;  /* 0x0000000d050d72a4 */ /* 0x002fe4000f8e02ff */
[----:B------:R-:W-:-:S04]  /*17c0*/  UIADD3 UR5, UPT, UPT, UR15, UR5, URZ ;  /* 0x000000050f057290 */ /* 0x000fc8000fffe0ff */
[----:B------:R-:W-:Y:S01]  /*17d0*/  MOV R20, UR13 ;  /* 0x0000000d00147c02 */ /* 0x000fe20008000f00 */
[----:B------:R-:W-:-:S03]  /*17e0*/  ULEA UR5, UR5, UR9, 0x3 ;  /* 0x0000000905057291 */ /* 0x000fc6000f8e18ff */
[----:B------:R-:W-:-:S06]  /*17f0*/  LEA R20, R20, R3, 0x3 ;  /* 0x0000000314147211 */ /* 0x000fcc00078e18ff */
[----:B0-----:R-:W-:Y:S04]  /*1800*/  LDS.64 R6, [UR5] ;  /* 0x00000005ff067984 */ /* 0x001fe80008000a00 */
[----:B------:R-:W0:Y:S04]  /*1810*/  LDS.64 R20, [R20] ;  /* 0x0000000014147984 */ /* 0x000e280000000a00 */
[----:B------:R-:W1:Y:S01]  /*1820*/  LDS.64 R18, [UR5+0x8] ;  /* 0x00000805ff127984 */ /* 0x000e620008000a00 */
[C---:B0-----:R-:W-:Y:S02]  /*1830*/  DFMA R24, R20.reuse, R6, R24 ;  /* 0x000000061418722b */ /* 0x041fe40000000018 */
[----:B-1----:R-:W-:-:S11]  /*1840*/  DFMA R22, R20, R18, R22 ;  /* 0x000000121416722b */ /* 0x002fd60000000016 */
.L_x_18:
[----:B------:R-:W-:Y:S01]  /*1850*/  UISETP.GE.AND UP2, UPT, UR14, UR21, UPT ;  /* 0x000000150e00728c */ /* 0x000fe2000bf46270 */
[----:B0-----:R-:W-:-:S05]  /*1860*/  MOV R19, UR8 ;  /* 0x0000000800137c02 */ /* 0x001fca0008000f00 */
[----:B------:R-:W-:Y:S01]  /*1870*/  PLOP3.LUT P0, PT, PT, PT, UP2, 0x80, 0x8 ;  /* 0x000000000008781c */ /* 0x000fe20003f0f028 */
[----:B------:R-:W-:-:S04]  /*1880*/  IMAD.WIDE R10, R19, 0x8, R10 ;  /* 0x00000008130a7825 */ /* 0x000fc800078e020a */
[----:B------:R-:W0:Y:S08]  /*1890*/  @!UP2 LDCU UR5, c[0x0][0x38c] ;  /* 0x00007180ff05a7ac */ /* 0x000e300008000800 */
[----:B-----5:R1:W-:Y:S04]  /*18a0*/  @!P0 STS.64 [R3], R14 ;  /* 0x0000000e03008388 */ /* 0x0203e80000000a00 */
[----:B------:R1:W-:Y:S04]  /*18b0*/  @!P0 STS.64 [R4], R12 ;  /* 0x0000000c04008388 */ /* 0x0003e80000000a00 */
[----:B------:R1:W-:Y:S01]  /*18c0*/  @!P0 STS.64 [R5], R16 ;  /* 0x0000001005008388 */ /* 0x0003e20000000a00 */
[----:B0-----:R-:W-:-:S04]  /*18d0*/  MOV R6, UR5 ;  /* 0x0000000500067c02 */ /* 0x001fc80008000f00 */
[----:B------:R-:W-:-:S05]  /*18e0*/  @!P0 LEA R7, R6, R5, 0x3 ;  /* 0x0000000506078211 */ /* 0x000fca00078e18ff */
[----:B------:R1:W-:Y:S01]  /*18f0*/  @!P0 STS.64 [R7], R8 ;  /* 0x0000000807008388 */ /* 0x0003e20000000a00 */
[----:B------:R-:W-:Y:S05]  /*1900*/  BRA.U !UP1, `(.L_x_21) ;  /* 0xfffffff509b87547 */ /* 0x000fea000b83ffff */
.L_x_12:
[----:B------:R-:W3:Y:S02]  /*1910*/  LDCU UR5, c[0x0][0x38c] ;  /* 0x00007180ff0577ac */ /* 0x000ee40008000800 */
[----:B---3--:R-:W-:Y:S01]  /*1920*/  UIMAD.WIDE UR6, UR5, 0x8, UR6 ;  /* 0x00000008050678a5 */ /* 0x008fe2000f8e0206 */
[----:B------:R-:W-:Y:S11]  /*1930*/  BRA.U !UP0, `(.L_x_22) ;  /* 0xfffffff108f07547 */ /* 0x000ff6000b83ffff */
.L_x_11:
[----:B-123--:R-:W1:Y:S08]  /*1940*/  LDC.64 R2, c[0x0][0x3b8] ;  /* 0x0000ee00ff027b82 */ /* 0x00ee700000000a00 */
[----:B------:R-:W2:Y:S01]  /*1950*/  LDC R5, c[0x0][0x3c0] ;  /* 0x0000f000ff057b82 */ /* 0x000ea20000000800 */
[----:B-1----:R-:W-:-:S05]  /*1960*/  IMAD.WIDE R2, R0, 0x8, R2 ;  /* 0x0000000800027825 */ /* 0x002fca00078e0202 */
[----:B------:R-:W-:Y:S01]  /*1970*/  STG.E.64 desc[UR16][R2.64], R24 ;  /* 0x0000001802007986 */ /* 0x000fe2000c101b10 */
[----:B--2---:R-:W-:-:S05]  /*1980*/  IMAD.WIDE R4, R5, 0x8, R2 ;  /* 0x0000000805047825 */ /* 0x004fca00078e0202 */
[----:B------:R-:W-:Y:S01]  /*1990*/  STG.E.64 desc[UR16][R4.64], R22 ;  /* 0x0000001604007986 */ /* 0x000fe2000c101b10 */
[----:B------:R-:W-:Y:S05]  /*19a0*/  EXIT ;  /* 0x000000000000794d */ /* 0x000fea0003800000 */
.L_x_23:
        /* <DEDUP_REMOVED lines=13> */
.L_x_66:


//--------------------- .text._Z13dgemm_kernel4iiiiPdiS_iS_i --------------------------
	.section	.text._Z13dgemm_kernel4iiiiPdiS_iS_i,"ax",@progbits
	.align	128
        .global         _Z13dgemm_kernel4iiiiPdiS_iS_i
        .type           _Z13dgemm_kernel4iiiiPdiS_iS_i,@function
        .size           _Z13dgemm_kernel4iiiiPdiS_iS_i,(.L_x_67 - _Z13dgemm_kernel4iiiiPdiS_iS_i)
        .other          _Z13dgemm_kernel4iiiiPdiS_iS_i,@"STO_CUDA_ENTRY STV_DEFAULT"
_Z13dgemm_kernel4iiiiPdiS_iS_i:
.text._Z13dgemm_kernel4iiiiPdiS_iS_i:
        /* <DEDUP_REMOVED lines=11> */
[----:B------:R-:W-:Y:S01]  /*00b0*/  UIADD3 UR4, UPT, UPT, UR9, -0x1, URZ ;  /* 0xffffffff09047890 */ /* 0x000fe2000fffe0ff */
[----:B------:R-:W-:Y:S01]  /*00c0*/  HFMA2 R2, -RZ, RZ, 0, 0 ;  /* 0x00000000ff027431 */ /* 0x000fe200000001ff */
[----:B------:R-:W-:Y:S02]  /*00d0*/  ULOP3.LUT UR7, UR9, 0xf, URZ, 0xc0, !UPT ;  /* 0x0000000f09077892 */ /* 0x000fe4000f8ec0ff */
[----:B------:R-:W-:Y:S02]  /*00e0*/  UISETP.GE.U32.AND UP0, UPT, UR4, 0xf, UPT ;  /* 0x0000000f0400788c */ /* 0x000fe4000bf06070 */
[----:B------:R-:W-:-:S07]  /*00f0*/  UISETP.NE.AND UP1, UPT, UR7, URZ, UPT ;  /* 0x000000ff0700728c */ /* 0x000fce000bf25270 */
[----:B------:R-:W-:Y:S05]  /*0100*/  BRA.U !UP0, `(.L_x_25) ;  /* 0x00000005083c7547 */ /* 0x000fea000b800000 */
[----:B------:R-:W0:Y:S01]  /*0110*/  S2UR UR5, SR_CgaCtaId ;  /* 0x00000000000579c3 */ /* 0x000e220000008800 */
[----:B------:R-:W-:Y:S01]  /*0120*/  ULOP3.LUT UR8, UR9, 0x7ffffff0, URZ, 0xc0, !UPT ;  /* 0x7ffffff009087892 */ /* 0x000fe2000f8ec0ff */
[----:B------:R-:W-:Y:S01]  /*0130*/  UMOV UR4, 0x400 ;  /* 0x0000040000047882 */ /* 0x000fe20000000000 */
[----:B------:R-:W1:Y:S04]  /*0140*/  LDCU UR6, c[0x0][0x38c] ;  /* 0x00007180ff0677ac */ /* 0x000e680008000800 */
[----:B------:R-:W-:Y:S01]  /*0150*/  MOV R2, UR8 ;  /* 0x0000000800027c02 */ /* 0x000fe20008000f00 */
[----:B0-----:R-:W-:-:S03]  /*0160*/  ULEA UR5, UR5, UR4, 0x18 ;  /* 0x0000000405057291 */ /* 0x001fc6000f8ec0ff */
[----:B-1----:R-:W-:-:S09]  /*0170*/  UMOV UR4, URZ ;  /* 0x000000ff00047c82 */ /* 0x002fd20008000000 */
.L_x_26:
[----:B-1----:R-:W0:Y:S02]  /*0180*/  LDC R37, c[0x0][0x398] ;  /* 0x0000e600ff257b82 */ /* 0x002e240000000800 */
[----:B0-----:R-:W-:-:S04]  /*0190*/  IMAD R5, R37, UR4, RZ ;  /* 0x0000000425057c24 */ /* 0x001fc8000f8e02ff */
[----:B------:R-:W-:-:S04]  /*01a0*/  IMAD.WIDE R4, R5, 0x8, R12 ;  /* 0x0000000805047825 */ /* 0x000fc800078e020c */
[C---:B------:R-:W-:Y:S02]  /*01b0*/  IMAD.WIDE R6, R37.reuse, 0x8, R4 ;  /* 0x0000000825067825 */ /* 0x040fe400078e0204 */
[----:B------:R-:W2:Y:S02]  /*01c0*/  LDG.E.64 R4, desc[UR12][R4.64] ;  /* 0x0000000c04047981 */ /* 0x000ea4000c1e1b00 */
[C---:B------:R-:W-:Y:S02]  /*01d0*/  IMAD.WIDE R8, R37.reuse, 0x8, R6 ;  /* 0x0000000825087825 */ /* 0x040fe400078e0206 */
[----:B------:R-:W3:Y:S02]  /*01e0*/  LDG.E.64 R6, desc[UR12][R6.64] ;  /* 0x0000000c06067981 */ /* 0x000ee4000c1e1b00 */
[C---:B------:R-:W-:Y:S02]  /*01f0*/  IMAD.WIDE R10, R37.reuse, 0x8, R8 ;  /* 0x00000008250a7825 */ /* 0x040fe400078e0208 */
[----:B------:R-:W4:Y:S02]  /*0200*/  LDG.E.64 R8, desc[UR12][R8.64] ;  /* 0x0000000c08087981 */ /* 0x000f24000c1e1b00 */
[----:B------:R-:W-:-:S02]  /*0210*/  IMAD.WIDE R14, R37, 0x8, R10 ;  /* 0x00000008250e7825 */ /* 0x000fc400078e020a */
[----:B------:R-:W5:Y:S02]  /*0220*/  LDG.E.64 R10, desc[UR12][R10.64] ;  /* 0x0000000c0a0a7981 */ /* 0x000f64000c1e1b00 */
[C---:B------:R-:W-:Y:S02]  /*0230*/  IMAD.WIDE R16, R37.reuse, 0x8, R14 ;  /* 0x0000000825107825 */ /* 0x040fe400078e020e */
[----:B------:R-:W5:Y:S02]  /*0240*/  LDG.E.64 R14, desc[UR12][R14.64] ;  /* 0x0000000c0e0e7981 */ /* 0x000f64000c1e1b00 */
        /* <DEDUP_REMOVED lines=18> */
[----:B------:R-:W-:Y:S02]  /*0370*/  IMAD.WIDE R36, R37, 0x8, R34 ;  /* 0x0000000825247825 */ /* 0x000fe400078e0222 */
[----:B------:R-:W5:Y:S04]  /*0380*/  LDG.E.64 R34, desc[UR12][R34.64] ;  /* 0x0000000c22227981 */ /* 0x000f68000c1e1b00 */
[----:B------:R-:W5:Y:S01]  /*0390*/  LDG.E.64 R36, desc[UR12][R36.64] ;  /* 0x0000000c24247981 */ /* 0x000f62000c1e1b00 */
[----:B------:R-:W-:-:S02]  /*03a0*/  UMOV UR9, UR6 ;  /* 0x0000000600097c82 */ /* 0x000fc40008000000 */
[----:B------:R-:W-:-:S05]  /*03b0*/  MOV R40, UR9 ;  /* 0x0000000900287c02 */ /* 0x000fca0008000f00 */
[----:B------:R-:W-:-:S05]  /*03c0*/  IMAD R38, R40, UR4, R3 ;  /* 0x0000000428267c24 */ /* 0x000fca000f8e0203 */
[----:B------:R-:W-:-:S05]  /*03d0*/  LEA R39, R38, UR5, 0x3 ;  /* 0x0000000526277c11 */ /* 0x000fca000f8e18ff */
[----:B------:R-:W-:-:S05]  /*03e0*/  IMAD R41, R40, 0x8, R39 ;  /* 0x0000000828297824 */ /* 0x000fca00078e0227 */
[----:B------:R-:W-:-:S04]  /*03f0*/  LEA R43, R40, R41, 0x3 ;  /* 0x00000029282b7211 */ /* 0x000fc800078e18ff */
[----:B------:R-:W-:-:S04]  /*0400*/  LEA R45, R40, R43, 0x3 ;  /* 0x0000002b282d7211 */ /* 0x000fc800078e18ff */
[----:B------:R-:W-:-:S05]  /*0410*/  LEA R47, R40, R45, 0x3 ;  /* 0x0000002d282f7211 */ /* 0x000fca00078e18ff */
        /* <DEDUP_REMOVED lines=9> */
[----:B------:R-:W-:Y:S01]  /*04b0*/  LEA R67, R40, R65, 0x3 ;  /* 0x0000004128437211 */ /* 0x000fe200078e18ff */
[----:B------:R-:W-:-:S06]  /*04c0*/  UIADD3 UR4, UPT, UPT, UR4, 0x10, URZ ;  /* 0x0000001004047890 */ /* 0x000fcc000fffe0ff */
[----:B------:R-:W-:Y:S01]  /*04d0*/  ISETP.NE.AND P0, PT, R2, UR4, PT ;  /* 0x0000000402007c0c */ /* 0x000fe2000bf05270 */
[----:B--2---:R0:W-:Y:S04]  /*04e0*/  STS.64 [R39], R4 ;  /* 0x0000000427007388 */ /* 0x0041e80000000a00 */
[----:B---3--:R1:W-:Y:S04]  /*04f0*/  STS.64 [R41], R6 ;  /* 0x0000000629007388 */ /* 0x0083e80000000a00 */
[----:B----4-:R1:W-:Y:S04]  /*0500*/  STS.64 [R43], R8 ;  /* 0x000000082b007388 */ /* 0x0103e80000000a00 */
[----:B-----5:R1:W-:Y:S04]  /*0510*/  STS.64 [R45], R10 ;  /* 0x0000000a2d007388 */ /* 0x0203e80000000a00 */
[----:B------:R1:W-:Y:S01]  /*0520*/  STS.64 [R47], R14 ;  /* 0x0000000e2f007388 */ /* 0x0003e20000000a00 */
[----:B0-----:R-:W-:-:S03]  /*0530*/  LEA R5, R40, R67, 0x3 ;  /* 0x0000004328057211 */ /* 0x001fc600078e18ff */
[----:B------:R1:W-:Y:S04]  /*0540*/  STS.64 [R49], R16 ;  /* 0x0000001031007388 */ /* 0x0003e80000000a00 */
        /* <DEDUP_REMOVED lines=9> */
[----:B------:R1:W-:Y:S01]  /*05e0*/  STS.64 [R5], R36 ;  /* 0x0000002405007388 */ /* 0x0003e20000000a00 */
[----:B------:R-:W-:Y:S05]  /*05f0*/  @P0 BRA `(.L_x_26) ;  /* 0xfffffff800e00947 */ /* 0x000fea000383ffff */
.L_x_25:
[----:B------:R-:W-:Y:S05]  /*0600*/  BRA.U !UP1, `(.L_x_24) ;  /* 0x0000000509647547 */ /* 0x000fea000b800000 */
[----:B------:R-:W-:Y:S02]  /*0610*/  UISETP.GE.U32.AND UP0, UPT, UR7, 0x8, UPT ;  /* 0x000000080700788c */ /* 0x000fe4000bf06070 */
[----:B------:R-:W-:-:S04]  /*0620*/  ULOP3.LUT UR6, UR9, 0x7, URZ, 0xc0, !UPT ;  /* 0x0000000709067892 */ /* 0x000fc8000f8ec0ff */
[----:B------:R-:W-:-:S03]  /*0630*/  UISETP.NE.AND UP1, UPT, UR6, URZ, UPT ;  /* 0x000000ff0600728c */ /* 0x000fc6000bf25270 */
[----:B------:R-:W-:Y:S08]  /*0640*/  BRA.U !UP0, `(.L_x_27) ;  /* 0x0000000108a07547 */ /* 0x000ff0000b800000 */
[----:B-1----:R-:W0:Y:S02]  /*0650*/  LDC R21, c[0x0][0x398] ;  /* 0x0000e600ff157b82 */ /* 0x002e240000000800 */
[----:B0-----:R-:W-:-:S04]  /*0660*/  IMAD R5, R2, R21, RZ ;  /* 0x0000001502057224 */ /* 0x001fc800078e02ff */
        /* <DEDUP_REMOVED lines=16> */
[----:B------:R-:W0:Y:S01]  /*0770*/  S2UR UR5, SR_CgaCtaId ;  /* 0x00000000000579c3 */ /* 0x000e220000008800 */
[----:B------:R-:W-:Y:S01]  /*0780*/  UMOV UR4, 0x400 ;  /* 0x0000040000047882 */ /* 0x000fe20000000000 */
[----:B------:R-:W-:Y:S01]  /*0790*/  IMAD R22, R2, UR9, R3 ;  /* 0x0000000902167c24 */ /* 0x000fe2000f8e0203 */
[----:B------:R-:W-:Y:S01]  /*07a0*/  MOV R24, UR9 ;  /* 0x0000000900187c02 */ /* 0x000fe20008000f00 */
[----:B0-----:R-:W-:-:S06]  /*07b0*/  ULEA UR4, UR5, UR4, 0x18 ;  /* 0x0000000405047291 */ /* 0x001fcc000f8ec0ff */
[----:B------:R-:W-:-:S05]  /*07c0*/  LEA R23, R22, UR4, 0x3 ;  /* 0x0000000416177c11 */ /* 0x000fca000f8e18ff */
[----:B------:R-:W-:-:S05]  /*07d0*/  IMAD R25, R24, 0x8, R23 ;  /* 0x0000000818197824 */ /* 0x000fca00078e0217 */
[----:B------:R-:W-:-:S04]  /*07e0*/  LEA R27, R24, R25, 0x3 ;  /* 0x00000019181b7211 */ /* 0x000fc800078e18ff */
[----:B------:R-:W-:-:S04]  /*07f0*/  LEA R29, R24, R27, 0x3 ;  /* 0x0000001b181d7211 */ /* 0x000fc800078e18ff */
[----:B------:R-:W-:-:S05]  /*0800*/  LEA R31, R24, R29, 0x3 ;  /* 0x0000001d181f7211 */ /* 0x000fca00078e18ff */
[----:B------:R-:W-:-:S05]  /*0810*/  IMAD R33, R24, 0x8, R31 ;  /* 0x0000000818217824 */ /* 0x000fca00078e021f */
[----:B------:R-:W-:-:S04]  /*0820*/  LEA R35, R24, R33, 0x3 ;  /* 0x0000002118237211 */ /* 0x000fc800078e18ff */
[----:B------:R-:W-:Y:S02]  /*0830*/  LEA R37, R24, R35, 0x3 ;  /* 0x0000002318257211 */ /* 0x000fe400078e18ff */
[----:B------:R-:W-:Y:S01]  /*0840*/  IADD3 R2, PT, PT, R2, 0x8, RZ ;  /* 0x0000000802027810 */ /* 0x000fe20007ffe0ff */
[----:B--2---:R0:W-:Y:S04]  /*0850*/  STS.64 [R23], R4 ;  /* 0x0000000417007388 */ /* 0x0041e80000000a00 */
[----:B---3--:R0:W-:Y:S04]  /*0860*/  STS.64 [R25], R6 ;  /* 0x0000000619007388 */ /* 0x0081e80000000a00 */
[----:B----4-:R0:W-:Y:S04]  /*0870*/  STS.64 [R27], R8 ;  /* 0x000000081b007388 */ /* 0x0101e80000000a00 */
[----:B-----5:R0:W-:Y:S04]  /*0880*/  STS.64 [R29], R10 ;  /* 0x0000000a1d007388 */ /* 0x0201e80000000a00 */
[----:B------:R0:W-:Y:S04]  /*0890*/  STS.64 [R31], R14 ;  /* 0x0000000e1f007388 */ /* 0x0001e80000000a00 */
[----:B------:R0:W-:Y:S04]  /*08a0*/  STS.64 [R33], R16 ;  /* 0x0000001021007388 */ /* 0x0001e80000000a00 */
[----:B------:R0:W-:Y:S04]  /*08b0*/  STS.64 [R35], R18 ;  /* 0x0000001223007388 */ /* 0x0001e80000000a00 */
[----:B------:R0:W-:Y:S02]  /*08c0*/  STS.64 [R37], R20 ;  /* 0x0000001425007388 */ /* 0x0001e40000000a00 */
.L_x_27:
[----:B------:R-:W-:Y:S05]  /*08d0*/  BRA.U !UP1, `(.L_x_24) ;  /* 0x0000000109b07547 */ /* 0x000fea000b800000 */
[----:B------:R-:W-:Y:S02]  /*08e0*/  UISETP.GE.U32.AND UP0, UPT, UR6, 0x4, UPT ;  /* 0x000000040600788c */ /* 0x000fe4000bf06070 */
[----:B------:R-:W-:-:S04]  /*08f0*/  ULOP3.LUT UR7, UR9, 0x3, URZ, 0xc0, !UPT ;  /* 0x0000000309077892 */ /* 0x000fc8000f8ec0ff */
[----:B------:R-:W-:-:S03]  /*0900*/  UISETP.NE.AND UP1, UPT, UR7, URZ, UPT ;  /* 0x000000ff0700728c */ /* 0x000fc6000bf25270 */
[----:B------:R-:W-:Y:S08]  /*0910*/  BRA.U !UP0, `(.L_x_28) ;  /* 0x0000000108607547 */ /* 0x000ff0000b800000 */
[----:B01----:R-:W0:Y:S02]  /*0920*/  LDC R11, c[0x0][0x398] ;  /* 0x0000e600ff0b7b82 */ /* 0x003e240000000800 */
[----:B0-----:R-:W-:-:S04]  /*0930*/  IMAD R5, R2, R11, RZ ;  /* 0x0000000b02057224 */ /* 0x001fc800078e02ff */
[----:B------:R-:W-:-:S04]  /*0940*/  IMAD.WIDE R4, R5, 0x8, R12 ;  /* 0x0000000805047825 */ /* 0x000fc800078e020c */
[C---:B------:R-:W-:Y:S02]  /*0950*/  IMAD.WIDE R6, R11.reuse, 0x8, R4 ;  /* 0x000000080b067825 */ /* 0x040fe400078e0204 */
[----:B------:R-:W2:Y:S02]  /*0960*/  LDG.E.64 R4, desc[UR12][R4.64] ;  /* 0x0000000c04047981 */ /* 0x000ea4000c1e1b00 */
[C---:B------:R-:W-:Y:S02]  /*0970*/  IMAD.WIDE R8, R11.reuse, 0x8, R6 ;  /* 0x000000080b087825 */ /* 0x040fe400078e0206 */
[----:B------:R-:W3:Y:S02]  /*0980*/  LDG.E.64 R6, desc[UR12][R6.64] ;  /* 0x0000000c06067981 */ /* 0x000ee4000c1e1b00 */
[----:B------:R-:W-:Y:S02]  /*0990*/  IMAD.WIDE R10, R11, 0x8, R8 ;  /* 0x000000080b0a7825 */ /* 0x000fe400078e0208 */
[----:B------:R-:W4:Y:S04]  /*09a0*/  LDG.E.64 R8, desc[UR12][R8.64] ;  /* 0x0000000c08087981 */ /* 0x000f28000c1e1b00 */
        /* <DEDUP_REMOVED lines=9> */
[----:B------:R-:W-:Y:S02]  /*0a40*/  LEA R21, R16, R19, 0x3 ;  /* 0x0000001310157211 */ /* 0x000fe400078e18ff */
[----:B------:R-:W-:Y:S01]  /*0a50*/  IADD3 R2, PT, PT, R2, 0x4, RZ ;  /* 0x0000000402027810 */ /* 0x000fe20007ffe0ff */
[----:B--2---:R2:W-:Y:S04]  /*0a60*/  STS.64 [R15], R4 ;  /* 0x000000040f007388 */ /* 0x0045e80000000a00 */
[----:B---3--:R2:W-:Y:S04]  /*0a70*/  STS.64 [R17], R6 ;  /* 0x0000000611007388 */ /* 0x0085e80000000a00 */
[----:B----4-:R2:W-:Y:S04]  /*0a80*/  STS.64 [R19], R8 ;  /* 0x0000000813007388 */ /* 0x0105e80000000a00 */
[----:B-----5:R2:W-:Y:S02]  /*0a90*/  STS.64 [R21], R10 ;  /* 0x0000000a15007388 */ /* 0x0205e40000000a00 */
.L_x_28:
[----:B------:R-:W-:Y:S05]  /*0aa0*/  BRA.U !UP1, `(.L_x_24) ;  /* 0x00000001093c7547 */ /* 0x000fea000b800000 */
[----:B------:R-:W3:Y:S01]  /*0ab0*/  S2UR UR5, SR_CgaCtaId ;  /* 0x00000000000579c3 */ /* 0x000ee20000008800 */
[----:B------:R-:W-:Y:S01]  /*0ac0*/  UMOV UR4, 0x400 ;  /* 0x0000040000047882 */ /* 0x000fe20000000000 */
[----:B------:R-:W4:Y:S01]  /*0ad0*/  LDCU UR6, c[0x0][0x398] ;  /* 0x00007300ff0677ac */ /* 0x000f220008000800 */
[----:B---3--:R-:W-:-:S03]  /*0ae0*/  ULEA UR5, UR5, UR4, 0x18 ;  /* 0x0000000405057291 */ /* 0x008fc6000f8ec0ff */
[----:B----4-:R-:W-:-:S09]  /*0af0*/  UMOV UR4, URZ ;  /* 0x000000ff00047c82 */ /* 0x010fd20008000000 */
.L_x_29:
[----:B0123--:R-:W-:-:S04]  /*0b00*/  IMAD R5, R2, UR6, RZ ;  /* 0x0000000602057c24 */ /* 0x00ffc8000f8e02ff */
[----:B------:R-:W-:-:S06]  /*0b10*/  IMAD.WIDE R4, R5, 0x8, R12 ;  /* 0x0000000805047825 */ /* 0x000fcc00078e020c */
[----:B------:R-:W2:Y:S01]  /*0b20*/  LDG.E.64 R4, desc[UR12][R4.64] ;  /* 0x0000000c04047981 */ /* 0x000ea2000c1e1b00 */
[C---:B------:R-:W-:Y:S01]  /*0b30*/  IMAD R6, R2.reuse, UR9, R3 ;  /* 0x0000000902067c24 */ /* 0x040fe2000f8e0203 */
[----:B------:R-:W-:Y:S01]  /*0b40*/  UIADD3 UR4, UPT, UPT, UR4, 0x1, URZ ;  /* 0x0000000104047890 */ /* 0x000fe2000fffe0ff */
[----:B------:R-:W-:-:S03]  /*0b50*/  IADD3 R2, PT, PT, R2, 0x1, RZ ;  /* 0x0000000102027810 */ /* 0x000fc60007ffe0ff */
[----:B------:R-:W-:Y:S01]  /*0b60*/  LEA R7, R6, UR5, 0x3 ;  /* 0x0000000506077c11 */ /* 0x000fe2000f8e18ff */
[----:B------:R-:W-:-:S04]  /*0b70*/  UISETP.NE.AND UP0, UPT, UR4, UR7, UPT ;  /* 0x000000070400728c */ /* 0x000fc8000bf05270 */
[----:B--2---:R3:W-:Y:S05]  /*0b80*/  STS.64 [R7], R4 ;  /* 0x0000000407007388 */ /* 0x0047ea0000000a00 */
[----:B------:R-:W-:Y:S05]  /*0b90*/  BRA.U UP0, `(.L_x_29) ;  /* 0xfffffffd00d87547 */ /* 0x000fea000b83ffff */
.L_x_24:
[----:B------:R-:W4:Y:S01]  /*0ba0*/  LDCU UR4, c[0x0][0x388] ;  /* 0x00007100ff0477ac */ /* 0x000f220008000800 */
[----:B-1----:R-:W-:Y:S02]  /*0bb0*/  CS2R R54, SRZ ;  /* 0x0000000000367805 */ /* 0x002fe4000001ff00 */
[----:B------:R-:W-:Y:S01]  /*0bc0*/  CS2R R46, SRZ ;  /* 0x00000000002e7805 */ /* 0x000fe2000001ff00 */
[----:B----4-:R-:W-:-:S09]  /*0bd0*/  UISETP.GE.AND UP0, UPT, UR4, 0x1, UPT ;  /* 0x000000010400788c */ /* 0x010fd2000bf06270 */
[----:B------:R-:W-:Y:S05]  /*0be0*/  BRA.U !UP0, `(.L_x_30) ;  /* 0x0000000d08b87547 */ /* 0x000fea000b800000 */
[----:B------:R-:W1:Y:S01]  /*0bf0*/  S2UR UR5, SR_CgaCtaId ;  /* 0x00000000000579c3 */ /* 0x000e620000008800 */
[----:B------:R-:W-:Y:S01]  /*0c00*/  UMOV UR4, 0x400 ;  /* 0x0000040000047882 */ /* 0x000fe20000000000 */
[----:B------:R-:W-:Y:S01]  /*0c10*/  IMAD.U32 R60, RZ, RZ, UR9 ;  /* 0x00000009ff3c7e24 */ /* 0x000fe2000f8e00ff */
[----:B------:R-:W4:Y:S01]  /*0c20*/  LDCU UR8, c[0x0][0x398] ;  /* 0x00007300ff0877ac */ /* 0x000f220008000800 */
[----:B------:R-:W-:Y:S02]  /*0c30*/  CS2R R46, SRZ ;  /* 0x00000000002e7805 */ /* 0x000fe4000001ff00 */
[----:B------:R-:W-:Y:S01]  /*0c40*/  CS2R R54, SRZ ;  /* 0x0000000000367805 */ /* 0x000fe2000001ff00 */
[----:B------:R-:W-:Y:S02]  /*0c50*/  ULOP3.LUT UR16, UR9, 0x7, URZ, 0xc0, !UPT ;  /* 0x0000000709107892 */ /* 0x000fe4000f8ec0ff */
[----:B------:R-:W-:Y:S01]  /*0c60*/  ULOP3.LUT UR10, UR9, 0x7ffffff8, URZ, 0xc0, !UPT ;  /* 0x7ffffff8090a7892 */ /* 0x000fe2000f8ec0ff */
[----:B------:R-:W0:Y:S01]  /*0c70*/  LDCU.64 UR6, c[0x0][0x3a0] ;  /* 0x00007400ff0677ac */ /* 0x000e220008000a00 */
[----:B-1----:R-:W-:-:S02]  /*0c80*/  ULEA UR5, UR5, UR4, 0x18 ;  /* 0x0000000405057291 */ /* 0x002fc4000f8ec0ff */
[----:B------:R-:W-:Y:S02]  /*0c90*/  UIMAD UR4, UR9, UR9, URZ ;  /* 0x00000009090472a4 */ /* 0x000fe4000f8e02ff */
[----:B----4-:R-:W-:Y:S02]  /*0ca0*/  UIMAD UR9, UR9, UR8, URZ ;  /* 0x00000008090972a4 */ /* 0x010fe4000f8e02ff */
[----:B------:R-:W-:Y:S01]  /*0cb0*/  LEA R3, R3, UR5, 0x3 ;  /* 0x0000000503037c11 */ /* 0x000fe2000f8e18ff */
[----:B------:R-:W-:-:S03]  /*0cc0*/  ULEA UR8, UR4, UR5, 0x3 ;  /* 0x0000000504087291 */ /* 0x000fc6000f8e18ff */
[----:B0-23--:R-:W-:Y:S01]  /*0cd0*/  LEA R4, R60, R3, 0x3 ;  /* 0x000000033c047211 */ /* 0x00dfe200078e18ff */
[----:B------:R-:W-:-:S03]  /*0ce0*/  UMOV UR4, URZ ;  /* 0x000000ff00047c82 */ /* 0x000fc60008000000 */
[----:B------:R-:W-:-:S04]  /*0cf0*/  LEA R5, R60, R4, 0x3 ;  /* 0x000000043c057211 */ /* 0x000fc800078e18ff */
[----:B------:R-:W-:-:S04]  /*0d00*/  LEA R6, R60, R5, 0x3 ;  /* 0x000000053c067211 */ /* 0x000fc800078e18ff */
[----:B------:R-:W-:-:S05]  /*0d10*/  LEA R7, R60, R6, 0x3 ;  /* 0x000000063c077211 */ /* 0x000fca00078e18ff */
[----:B------:R-:W-:-:S05]  /*0d20*/  IMAD R8, R60, 0x8, R7 ;  /* 0x000000083c087824 */ /* 0x000fca00078e0207 */
[----:B------:R-:W-:-:S04]  /*0d30*/  LEA R9, R60, R8, 0x3 ;  /* 0x000000083c097211 */ /* 0x000fc800078e18ff */
[----:B------:R-:W-:-:S04]  /*0d40*/  LEA R10, R60, R9, 0x3 ;  /* 0x000000093c0a7211 */ /* 0x000fc800078e18ff */
[----:B------:R-:W-:-:S04]  /*0d50*/  LEA R11, R60, R10, 0x3 ;  /* 0x0000000a3c0b7211 */ /* 0x000fc800078e18ff */
[----:B------:R-:W-:-:S05]  /*0d60*/  LEA R61, R60, R11, 0x3 ;  /* 0x0000000b3c3d7211 */ /* 0x000fca00078e18ff */
[----:B------:R-:W-:-:S05]  /*0d70*/  IMAD R63, R60, 0x8, R61 ;  /* 0x000000083c3f7824 */ /* 0x000fca00078e023d */
[----:B------:R-:W-:-:S04]  /*0d80*/  LEA R65, R60, R63, 0x3 ;  /* 0x0000003f3c417211 */ /* 0x000fc800078e18ff */
[----:B------:R-:W-:-:S04]  /*0d90*/  LEA R67, R60, R65, 0x3 ;  /* 0x000000413c437211 */ /* 0x000fc800078e18ff */
[----:B------:R-:W-:-:S04]  /*0da0*/  LEA R69, R60, R67, 0x3 ;  /* 0x000000433c457211 */ /* 0x000fc800078e18ff */
[----:B------:R-:W-:-:S07]  /*0db0*/  LEA R60, R60, R69, 0x3 ;  /* 0x000000453c3c7211 */ /* 0x000fce00078e18ff */
.L_x_37:
[----:B------:R-:W0:Y:S01]  /*0dc0*/  S2R R53, SR_TID.X ;  /* 0x0000000000357919 */ /* 0x000e220000002100 */
[----:B-1----:R-:W1:Y:S01]  /*0dd0*/  LDC R49, c[0x0][0x3a8] ;  /* 0x0000ea00ff317b82 */ /* 0x002e620000000800 */
[----:B------:R-:W-:Y:S01]  /*0de0*/  IMAD.MOV.U32 R50, RZ, RZ, 0x8 ;  /* 0x00000008ff327424 */ /* 0x000fe200078e00ff */
[----:B------:R-:W2:Y:S03]  /*0df0*/  LDCU.64 UR18, c[0x0][0x388] ;  /* 0x00007100ff1277ac */ /* 0x000ea60008000a00 */
[----:B0-----:R-:W-:-:S04]  /*0e00*/  IMAD.WIDE.U32 R50, R53, R50, UR6 ;  /* 0x0000000635327e25 */ /* 0x001fc8000f8e0032 */
[----:B-1----:R-:W-:Y:S01]  /*0e10*/  IMAD.WIDE R48, R49, 0x8, R50 ;  /* 0x0000000831307825 */ /* 0x002fe200078e0232 */
[----:B------:R-:W-:Y:S06]  /*0e20*/  BAR.SYNC.DEFER_BLOCKING 0x0 ;  /* 0x0000000000007b1d */ /* 0x000fec0000010000 */
[----:B------:R-:W3:Y:S04]  /*0e30*/  LDG.E.64 R50, desc[UR12][R50.64] ;  /* 0x0000000c32327981 */ /* 0x000ee8000c1e1b00 */
[----:B------:R-:W4:Y:S01]  /*0e40*/  LDG.E.64 R48, desc[UR12][R48.64] ;  /* 0x0000000c30307981 */ /* 0x000f22000c1e1b00 */
[----:B------:R-:W-:Y:S01]  /*0e50*/  LEA R53, R53, UR8, 0x4 ;  /* 0x0000000835357c11 */ /* 0x000fe2000f8e20ff */
[----:B--2---:R-:W-:-:S02]  /*0e60*/  UIADD3 UR4, UPT, UPT, UR4, UR19, URZ ;  /* 0x0000001304047290 */ /* 0x004fc4000fffe0ff */
[----:B------:R-:W-:Y:S02]  /*0e70*/  UISETP.GE.AND UP1, UPT, UR19, 0x1, UPT ;  /* 0x000000011300788c */ /* 0x000fe4000bf26270 */
[----:B------:R-:W-:Y:S01]  /*0e80*/  UISETP.GE.AND UP0, UPT, UR4, UR18, UPT ;  /* 0x000000120400728c */ /* 0x000fe2000bf06270 */
[----:B---3--:R0:W-:Y:S04]  /*0e90*/  STS.64 [R53], R50 ;  /* 0x0000003235007388 */ /* 0x0081e80000000a00 */
[----:B----4-:R0:W-:Y:S01]  /*0ea0*/  STS.64 [R53+0x8], R48 ;  /* 0x0000083035007388 */ /* 0x0101e20000000a00 */
[----:B------:R-:W-:Y:S06]  /*0eb0*/  BAR.SYNC.DEFER_BLOCKING 0x0 ;  /* 0x0000000000007b1d */ /* 0x000fec0000010000 */
[----:B------:R-:W-:Y:S05]  /*0ec0*/  BRA.U UP0, `(.L_x_31) ;  /* 0x0000000100887547 */ /* 0x000fea000b800000 */
[----:B------:R-:W1:Y:S01]  /*0ed0*/  LDC R45, c[0x0][0x398] ;  /* 0x0000e600ff2d7b82 */ /* 0x000e620000000800 */
[----:B------:R-:W-:-:S05]  /*0ee0*/  MOV R15, UR9 ;  /* 0x00000009000f7c02 */ /* 0x000fca0008000f00 */
[----:B------:R-:W-:-:S05]  /*0ef0*/  IMAD.WIDE R12, R15, 0x8, R12 ;  /* 0x000000080f0c7825 */ /* 0x000fca00078e020c */
[----:B------:R2:W5:Y:S01]  /*0f00*/  LDG.E.64 R14, desc[UR12][R12.64] ;  /* 0x0000000c0c0e7981 */ /* 0x000562000c1e1b00 */
[----:B-1----:R-:W-:-:S04]  /*0f10*/  IMAD.WIDE R16, R45, 0x8, R12 ;  /* 0x000000082d107825 */ /* 0x002fc800078e020c */
[C---:B------:R-:W-:Y:S02]  /*0f20*/  IMAD.WIDE R18, R45.reuse, 0x8, R16 ;  /* 0x000000082d127825 */ /* 0x040fe400078e0210 */
        /* <DEDUP_REMOVED lines=25> */
[----:B------:R-:W-:Y:S02]  /*10c0*/  IMAD.WIDE R44, R45, 0x8, R42 ;  /* 0x000000082d2c7825 */ /* 0x000fe400078e022a */
[----:B------:R-:W5:Y:S04]  /*10d0*/  LDG.E.64 R42, desc[UR12][R42.64] ;  /* 0x0000000c2a2a7981 */ /* 0x000f68000c1e1b00 */
[----:B--2---:R-:W5:Y:S02]  /*10e0*/  LDG.E.64 R44, desc[UR12][R44.64] ;  /* 0x0000000c2c2c7981 */ /* 0x004f64000c1e1b00 */
.L_x_31:
[----:B------:R-:W-:Y:S05]  /*10f0*/  BRA.U !UP1, `(.L_x_32) ;  /* 0x0000000909207547 */ /* 0x000fea000b800000 */
[----:B------:R-:W-:-:S04]  /*1100*/  UIADD3 UR5, UPT, UPT, UR19, -0x1, URZ ;  /* 0xffffffff13057890 */ /* 0x000fc8000fffe0ff */
[----:B------:R-:W-:-:S03]  /*1110*/  UISETP.GE.U32.AND UP1, UPT, UR5, 0x7, UPT ;  /* 0x000000070500788c */ /* 0x000fc6000bf26070 */
[----:B------:R-:W-:-:S06]  /*1120*/  UMOV UR5, URZ ;  /* 0x000000ff00057c82 */ /* 0x000fcc0008000000 */
[----:B------:R-:W-:Y:S05]  /*1130*/  BRA.U !UP1, `(.L_x_33) ;  /* 0x0000000509007547 */ /* 0x000fea000b800000 */
[----:B------:R-:W-:Y:S01]  /*1140*/  MOV R2, R3 ;  /* 0x0000000300027202 */ /* 0x000fe20000000f00 */
[----:B------:R-:W-:Y:S02]  /*1150*/  UIADD3 UR5, UPT, UPT, UR8, 0x40, URZ ;  /* 0x0000004008057890 */ /* 0x000fe4000fffe0ff */
[----:B------:R-:W-:-:S12]  /*1160*/  UIADD3 UR11, UPT, UPT, -UR10, URZ, URZ ;  /* 0x000000ff0a0b7290 */ /* 0x000fd8000fffe1ff */
.L_x_34:
[----:B0-----:R-:W-:Y:S01]  /*1170*/  LDS.64 R48, [R2] ;  /* 0x0000000002307984 */ /* 0x001fe20000000a00 */
[----:B------:R-:W-:Y:S01]  /*1180*/  MOV R53, UR19 ;  /* 0x0000001300357c02 */ /* 0x000fe20008000f00 */
[----:B------:R-:W-:Y:S01]  /*1190*/  IMAD.U32 R59, RZ, RZ, UR19 ;  /* 0x00000013ff3b7e24 */ /* 0x000fe2000f8e00ff */
[----:B------:R-:W-:Y:S01]  /*11a0*/  UIADD3 UR11, UPT, UPT, UR11, 0x8, URZ ;  /* 0x000000080b0b7890 */ /* 0x000fe2000fffe0ff */
[----:B------:R-:W0:Y:S01]  /*11b0*/  LDS.64 R50, [UR5+-0x40] ;  /* 0xffffc005ff327984 */ /* 0x000e220008000a00 */
[----:B------:R-:W-:Y:S02]  /*11c0*/  LEA R58, R53, R2, 0x3 ;  /* 0x00000002353a7211 */ /* 0x000fe400078e18ff */
[----:B------:R-:W-:Y:S01]  /*11d0*/  UISETP.NE.AND UP1, UPT, UR11, URZ, UPT ;  /* 0x000000ff0b00728c */ /* 0x000fe2000bf25270 */
[----:B------:R-:W1:Y:S01]  /*11e0*/  LDS.64 R56, [UR5+-0x38] ;  /* 0xffffc805ff387984 */ /* 0x000e620008000a00 */
[----:B------:R-:W-:-:S03]  /*11f0*/  LEA R59, R59, R58, 0x3 ;  /* 0x0000003a3b3b7211 */ /* 0x000fc600078e18ff */
[----:B------:R-:W-:Y:S01]  /*1200*/  LDS.64 R52, [R58] ;  /* 0x000000003a347984 */ /* 0x000fe20000000a00 */
[----:B0-----:R-:W-:-:S03]  /*1210*/  DFMA R46, R48, R50, R46 ;  /* 0x00000032302e722b */ /* 0x001fc6000000002e */
[----:B------:R-:W0:Y:S01]  /*1220*/  LDS.64 R50, [UR5+-0x30] ;  /* 0xffffd005ff327984 */ /* 0x000e220008000a00 */
[----:B-1----:R-:W-:-:S03]  /*1230*/  DFMA R56, R48, R56, R54 ;  /* 0x000000383038722b */ /* 0x002fc60000000036 */
[----:B------:R-:W1:Y:S04]  /*1240*/  LDS.64 R54, [UR5+-0x28] ;  /* 0xffffd805ff367984 */ /* 0x000e680008000a00 */
[----:B------:R-:W-:Y:S01]  /*1250*/  LDS.64 R48, [R59] ;  /* 0x000000003b307984 */ /* 0x000fe20000000a00 */
[----:B0-----:R-:W-:-:S03]  /*1260*/  DFMA R50, R52, R50, R46 ;  /* 0x000000323432722b */ /* 0x001fc6000000002e */
[----:B------:R-:W0:Y:S01]  /*1270*/  LDS.64 R46, [UR5+-0x20] ;  /* 0xffffe005ff2e7984 */ /* 0x000e220008000a00 */
[----:B-1----:R-:W-:-:S03]  /*1280*/  DFMA R54, R52, R54, R56 ;  /* 0x000000363436722b */ /* 0x002fc60000000038 */
[----:B------:R-:W1:Y:S01]  /*1290*/  LDS.64 R56, [UR5+-0x18] ;  /* 0xffffe805ff387984 */ /* 0x000e620008000a00 */
[----:B------:R-:W-:-:S04]  /*12a0*/  MOV R52, UR19 ;  /* 0x0000001300347c02 */ /* 0x000fc80008000f00 */
[----:B------:R-:W-:-:S05]  /*12b0*/  LEA R58, R52, R59, 0x3 ;  /* 0x0000003b343a7211 */ /* 0x000fca00078e18ff */
[----:B------:R-:W-:Y:S01]  /*12c0*/  LDS.64 R52, [R58] ;  /* 0x000000003a347984 */ /* 0x000fe20000000a00 */
[----:B0-----:R-:W-:-:S03]  /*12d0*/  DFMA R46, R48, R46, R50 ;  /* 0x0000002e302e722b */ /* 0x001fc60000000032 */
[----:B------:R-:W0:Y:S01]  /*12e0*/  LDS.64 R50, [UR5+-0x10] ;  /* 0xfffff005ff327984 */ /* 0x000e220008000a00 */
[----:B-1----:R-:W-:-:S03]  /*12f0*/  DFMA R56, R48, R56, R54 ;  /* 0x000000383038722b */ /* 0x002fc60000000036 */
[----:B------:R-:W1:Y:S01]  /*1300*/  LDS.64 R54, [UR5+-0x8] ;  /* 0xfffff805ff367984 */ /* 0x000e620008000a00 */
[----:B------:R-:W-:-:S05]  /*1310*/  MOV R49, UR19 ;  /* 0x0000001300317c02 */ /* 0x000fca0008000f00 */
[----:B------:R-:W-:-:S05]  /*1320*/  IMAD R59, R49, 0x8, R58 ;  /* 0x00000008313b7824 */ /* 0x000fca00078e023a */
[----:B------:R-:W-:Y:S01]  /*1330*/  LDS.64 R48, [R59] ;  /* 0x000000003b307984 */ /* 0x000fe20000000a00 */
[----:B0-----:R-:W-:-:S03]  /*1340*/  DFMA R50, R52, R50, R46 ;  /* 0x000000323432722b */ /* 0x001fc6000000002e */
[----:B------:R-:W0:Y:S01]  /*1350*/  LDS.64 R46, [UR5] ;  /* 0x00000005ff2e7984 */ /* 0x000e220008000a00 */
[----:B-1----:R-:W-:-:S03]  /*1360*/  DFMA R54, R52, R54, R56 ;  /* 0x000000363436722b */ /* 0x002fc60000000038 */
[----:B------:R-:W1:Y:S01]  /*1370*/  LDS.64 R56, [UR5+0x8] ;  /* 0x00000805ff387984 */ /* 0x000e620008000a00 */
[----:B------:R-:W-:-:S04]  /*1380*/  MOV R52, UR19 ;  /* 0x0000001300347c02 */ /* 0x000fc80008000f00 */
[----:B------:R-:W-:Y:S02]  /*1390*/  LEA R58, R52, R59, 0x3 ;  /* 0x0000003b343a7211 */ /* 0x000fe400078e18ff */
[----:B------:R-:W-:Y:S01]  /*13a0*/  LDS.64 R52, [UR5+0x10] ;  /* 0x00001005ff347984 */ /* 0x000fe20008000a00 */
[----:B0-----:R-:W-:-:S03]  /*13b0*/  DFMA R46, R48, R46, R50 ;  /* 0x0000002e302e722b */ /* 0x001fc60000000032 */
[----:B------:R-:W0:Y:S01]  /*13c0*/  LDS.64 R50, [R58] ;  /* 0x000000003a327984 */ /* 0x000e220000000a00 */
[----:B-1----:R-:W-:-:S03]  /*13d0*/  DFMA R56, R48, R56, R54 ;  /* 0x000000383038722b */ /* 0x002fc60000000036 */
[----:B------:R-:W1:Y:S01]  /*13e0*/  LDS.64 R48, [UR5+0x18] ;  /* 0x00001805ff307984 */ /* 0x000e620008000a00 */
[----:B------:R-:W-:-:S04]  /*13f0*/  MOV R55, UR19 ;  /* 0x0000001300377c02 */ /* 0x000fc80008000f00 */
[----:B------:R-:W-:Y:S02]  /*1400*/  LEA R62, R55, R58, 0x3 ;  /* 0x0000003a373e7211 */ /* 0x000fe400078e18ff */
[----:B------:R-:W-:Y:S04]  /*1410*/  LDS.64 R54, [UR5+0x20] ;  /* 0x00002005ff367984 */ /* 0x000fe80008000a00 */
[----:B------:R-:W-:Y:S01]  /*1420*/  LDS.64 R58, [UR5+0x38] ;  /* 0x00003805ff3a7984 */ /* 0x000fe20008000a00 */
[----:B0-----:R-:W-:-:S03]  /*1430*/  DFMA R52, R50, R52, R46 ;  /* 0x000000343234722b */ /* 0x001fc6000000002e */
[----:B------:R-:W0:Y:S01]  /*1440*/  LDS.64 R46, [R62] ;  /* 0x000000003e2e7984 */ /* 0x000e220000000a00 */
[----:B-1----:R-:W-:Y:S01]  /*1450*/  DFMA R48, R50, R48, R56 ;  /* 0x000000303230722b */ /* 0x002fe20000000038 */
[----:B------:R-:W-:Y:S02]  /*1460*/  IMAD.U32 R51, RZ, RZ, UR19 ;  /* 0x00000013ff337e24 */ /* 0x000fe4000f8e00ff */
[----:B------:R-:W-:Y:S03]  /*1470*/  LDS.64 R56, [UR5+0x30] ;  /* 0x00003005ff387984 */ /* 0x000fe60008000a00 */
[----:B------:R-:W-:Y:S02]  /*1480*/  LEA R64, R51, R62, 0x3 ;  /* 0x0000003e33407211 */ /* 0x000fe400078e18ff */
[----:B------:R-:W1:Y:S01]  /*1490*/  LDS.64 R50, [UR5+0x28] ;  /* 0x00002805ff327984 */ /* 0x000e620008000a00 */
[----:B------:R-:W-:Y:S01]  /*14a0*/  UIADD3 UR5, UPT, UPT, UR5, 0x80, URZ ;  /* 0x0000008005057890 */ /* 0x000fe2000fffe0ff */
[----:B0-----:R-:W-:-:S02]  /*14b0*/  DFMA R52, R46, R54, R52 ;  /* 0x000000362e34722b */ /* 0x001fc40000000034 */
[----:B------:R-:W0:Y:S01]  /*14c0*/  LDS.64 R54, [R64] ;  /* 0x0000000040367984 */ /* 0x000e220000000a00 */
[----:B-1----:R-:W-:-:S05]  /*14d0*/  DFMA R48, R46, R50, R48 ;  /* 0x000000322e30722b */ /* 0x002fca0000000030 */
[----:B0-----:R-:W-:-:S03]  /*14e0*/  DFMA R46, R54, R56, R52 ;  /* 0x00000038362e722b */ /* 0x001fc60000000034 */
[----:B------:R-:W-:Y:S01]  /*14f0*/  DFMA R54, R54, R58, R48 ;  /* 0x0000003a3636722b */ /* 0x000fe20000000030 */
[----:B------:R-:W-:-:S04]  /*1500*/  MOV R49, UR19 ;  /* 0x0000001300317c02 */ /* 0x000fc80008000f00 */
[----:B------:R-:W-:Y:S01]  /*1510*/  LEA R2, R49, R2, 0x6 ;  /* 0x0000000231027211 */ /* 0x000fe200078e30ff */
[----:B------:R-:W-:Y:S06]  /*1520*/  BRA.U UP1, `(.L_x_34) ;  /* 0xfffffffd01107547 */ /* 0x000fec000b83ffff */
[----:B------:R-:W-:-:S05]  /*1530*/  UMOV UR5, UR10 ;  /* 0x0000000a00057c82 */ /* 0x000fca0008000000 */
.L_x_33:
[----:B------:R-:W-:-:S09]  /*1540*/  UISETP.NE.AND UP1, UPT, UR16, URZ, UPT ;  /* 0x000000ff1000728c */ /* 0x000fd2000bf25270 */
[----:B------:R-:W-:Y:S05]  /*1550*/  BRA.U !UP1, `(.L_x_32) ;  /* 0x0000000509087547 */ /* 0x000fea000b800000 */
[----:B------:R-:W-:Y:S02]  /*1560*/  UIADD3 UR11, UPT, UPT, UR16, -0x1, URZ ;  /* 0xffffffff100b7890 */ /* 0x000fe4000fffe0ff */
[----:B------:R-:W-:Y:S02]  /*1570*/  ULOP3.LUT UP2, UR15, UR19, 0x3, URZ, 0xc0, !UPT ;  /* 0x00000003130f7892 */ /* 0x000fe4000f84c0ff */
[----:B------:R-:W-:-:S09]  /*1580*/  UISETP.GE.U32.AND UP1, UPT, UR11, 0x3, UPT ;  /* 0x000000030b00788c */ /* 0x000fd2000bf26070 */
[----:B------:R-:W-:Y:S05]  /*1590*/  BRA.U !UP1, `(.L_x_35) ;  /* 0x00000001097c7547 */ /* 0x000fea000b800000 */
[----:B------:R-:W-:Y:S02]  /*15a0*/  UIMAD UR11, UR5, UR19, URZ ;  /* 0x00000013050b72a4 */ /* 0x000fe4000f8e02ff */
[----:B------:R-:W-:Y:S01]  /*15b0*/  MOV R57, UR19 ;  /* 0x0000001300397c02 */ /* 0x000fe20008000f00 */
[----:B------:R-:W-:Y:S02]  /*15c0*/  ULEA UR14, UR5, UR8, 0x4 ;  /* 0x00000008050e7291 */ /* 0x000fe4000f8e20ff */
[----:B------:R-:W-:Y:S01]  /*15d0*/  UIADD3 UR5, UPT, UPT, UR5, 0x4, URZ ;  /* 0x0000000405057890 */ /* 0x000fe2000fffe0ff */
[----:B------:R-:W-:-:S05]  /*15e0*/  MOV R56, UR11 ;  /* 0x0000000b00387c02 */ /* 0x000fca0008000f00 */
[----:B------:R-:W-:Y:S01]  /*15f0*/  IMAD R56, R56, 0x8, R3 ;  /* 0x0000000838387824 */ /* 0x000fe200078e0203 */
[----:B0-----:R-:W-:Y:S04]  /*1600*/  LDS.64 R52, [UR14] ;  /* 0x0000000eff347984 */ /* 0x001fe80008000a00 */
[----:B------:R-:W0:Y:S01]  /*1610*/  LDS.64 R50, [R56] ;  /* 0x0000000038327984 */ /* 0x000e220000000a00 */
[----:B------:R-:W-:-:S03]  /*1620*/  LEA R2, R57, R56, 0x3 ;  /* 0x0000003839027211 */ /* 0x000fc600078e18ff */
[----:B------:R-:W1:Y:S04]  /*1630*/  LDS.64 R48, [UR14+0x8] ;  /* 0x0000080eff307984 */ /* 0x000e680008000a00 */
[----:B------:R-:W-:Y:S01]  /*1640*/  LDS.64 R58, [UR14+0x18] ;  /* 0x0000180eff3a7984 */ /* 0x000fe20008000a00 */
[C---:B0-----:R-:W-:Y:S01]  /*1650*/  DFMA R46, R50.reuse, R52, R46 ;  /* 0x00000034322e722b */ /* 0x041fe2000000002e */
[----:B------:R-:W-:Y:S01]  /*1660*/  MOV R53, UR19 ;  /* 0x0000001300357c02 */ /* 0x000fe20008000f00 */
[----:B-1----:R-:W-:Y:S01]  /*1670*/  DFMA R54, R50, R48, R54 ;  /* 0x000000303236722b */ /* 0x002fe20000000036 */
[----:B------:R-:W-:Y:S02]  /*1680*/  LDS.64 R50, [UR14+0x10] ;  /* 0x0000100eff327984 */ /* 0x000fe40008000a00 */
[----:B------:R-:W-:-:S02]  /*1690*/  LEA R62, R53, R2, 0x3 ;  /* 0x00000002353e7211 */ /* 0x000fc400078e18ff */
[----:B------:R-:W0:Y:S04]  /*16a0*/  LDS.64 R48, [R2] ;  /* 0x0000000002307984 */ /* 0x000e280000000a00 */
[----:B------:R-:W-:Y:S04]  /*16b0*/  LDS.64 R52, [UR14+0x20] ;  /* 0x0000200eff347984 */ /* 0x000fe80008000a00 */
[----:B------:R-:W1:Y:S01]  /*16c0*/  LDS.64 R56, [R62] ;  /* 0x000000003e387984 */ /* 0x000e620000000a00 */
[C---:B0-----:R-:W-:Y:S02]  /*16d0*/  DFMA R46, R48.reuse, R50, R46 ;  /* 0x00000032302e722b */ /* 0x041fe4000000002e */
[----:B------:R-:W-:Y:S01]  /*16e0*/  DFMA R58, R48, R58, R54 ;  /* 0x0000003a303a722b */ /* 0x000fe20000000036 */
[----:B------:R-:W0:Y:S01]  /*16f0*/  LDS.64 R50, [UR14+0x28] ;  /* 0x0000280eff327984 */ /* 0x000e220008000a00 */
[----:B------:R-:W-:-:S03]  /*1700*/  IMAD.U32 R49, RZ, RZ, UR19 ;  /* 0x00000013ff317e24 */ /* 0x000fc6000f8e00ff */
[----:B------:R-:W-:Y:S01]  /*1710*/  LDS.64 R54, [UR14+0x38] ;  /* 0x0000380eff367984 */ /* 0x000fe20008000a00 */
[C---:B-1----:R-:W-:Y:S01]  /*1720*/  DFMA R52, R56.reuse, R52, R46 ;  /* 0x000000343834722b */ /* 0x042fe2000000002e */
[----:B------:R-:W-:Y:S02]  /*1730*/  LEA R48, R49, R62, 0x3 ;  /* 0x0000003e31307211 */ /* 0x000fe400078e18ff */
[----:B------:R-:W-:Y:S04]  /*1740*/  LDS.64 R46, [UR14+0x30] ;  /* 0x0000300eff2e7984 */ /* 0x000fe80008000a00 */
[----:B------:R-:W1:Y:S01]  /*1750*/  LDS.64 R48, [R48] ;  /* 0x0000000030307984 */ /* 0x000e620000000a00 */
[----:B0-----:R-:W-:Y:S02]  /*1760*/  DFMA R50, R56, R50, R58 ;  /* 0x000000323832722b */ /* 0x001fe4000000003a */
[----:B-1----:R-:W-:-:S06]  /*1770*/  DFMA R46, R48, R46, R52 ;  /* 0x0000002e302e722b */ /* 0x002fcc0000000034 */
[----:B------:R-:W-:-:S11]  /*1780*/  DFMA R54, R48, R54, R50 ;  /* 0x000000363036722b */ /* 0x000fd60000000032 */
.L_x_35:
[----:B------:R-:W-:Y:S05]  /*1790*/  BRA.U !UP2, `(.L_x_32) ;  /* 0x000000010a787547 */ /* 0x000fea000b800000 */
[----:B------:R-:W-:Y:S02]  /*17a0*/  UISETP.NE.AND UP1, UPT, UR15, 0x1, UPT ;  /* 0x000000010f00788c */ /* 0x000fe4000bf25270 */
[----:B------:R-:W-:-:S07]  /*17b0*/  ULOP3.LUT UP2, URZ, UR19, 0x1, URZ, 0xc0, !UPT ;  /* 0x0000000113ff7892 */ /* 0x000fce000f84c0ff */
[----:B------:R-:W-:Y:S05]  /*17c0*/  BRA.U !UP1, `(.L_x_36) ;  /* 0x0000000109447547 */ /* 0x000fea000b800000 */
[----:B------:R-:W-:Y:S02]  /*17d0*/  UIMAD UR11, UR5, UR19, URZ ;  /* 0x00000013050b72a4 */ /* 0x000fe4000f8e02ff */
[----:B0-----:R-:W-:Y:S01]  /*17e0*/  MOV R49, UR19 ;  /* 0x0000001300317c02 */ /* 0x001fe20008000f00 */
[----:B------:R-:W-:Y:S02]  /*17f0*/  ULEA UR14, UR5, UR8, 0x4 ;  /* 0x00000008050e7291 */ /* 0x000fe4000f8e20ff */
[----:B------:R-:W-:Y:S01]  /*1800*/  UIADD3 UR5, UPT, UPT, UR5, 0x2, URZ ;  /* 0x0000000205057890 */ /* 0x000fe2000fffe0ff */
[----:B------:R-:W-:-:S04]  /*1810*/  MOV R2, UR11 ;  /* 0x0000000b00027c02 */ /* 0x000fc80008000f00 */
[----:B------:R-:W-:Y:S02]  /*1820*/  LEA R2, R2, R3, 0x3 ;  /* 0x0000000302027211 */ /* 0x000fe400078e18ff */
[----:B------:R-:W-:Y:S04]  /*1830*/  LDS.64 R58, [UR14] ;  /* 0x0000000eff3a7984 */ /* 0x000fe80008000a00 */
[----:B------:R-:W0:Y:S01]  /*1840*/  LDS.64 R56, [R2] ;  /* 0x0000000002387984 */ /* 0x000e220000000a00 */
[----:B------:R-:W-:-:S03]  /*1850*/  IMAD R50, R49, 0x8, R2 ;  /* 0x0000000831327824 */ /* 0x000fc600078e0202 */
[----:B------:R-:W1:Y:S04]  /*1860*/  LDS.64 R52, [UR14+0x8] ;  /* 0x0000080eff347984 */ /* 0x000e680008000a00 */
[----:B------:R-:W-:Y:S04]  /*1870*/  LDS.64 R50, [R50] ;  /* 0x0000000032327984 */ /* 0x000fe80000000a00 */
[----:B------:R-:W2:Y:S01]  /*1880*/  LDS.64 R48, [UR14+0x18] ;  /* 0x0000180eff307984 */ /* 0x000ea20008000a00 */
[----:B0-----:R-:W-:-:S03]  /*1890*/  DFMA R58, R56, R58, R46 ;  /* 0x0000003a383a722b */ /* 0x001fc6000000002e */
[----:B------:R-:W0:Y:S01]  /*18a0*/  LDS.64 R46, [UR14+0x10] ;  /* 0x0000100eff2e7984 */ /* 0x000e220008000a00 */
[----:B-1----:R-:W-:-:S08]  /*18b0*/  DFMA R52, R56, R52, R54 ;  /* 0x000000343834722b */ /* 0x002fd00000000036 */
[C---:B--2---:R-:W-:Y:S02]  /*18c0*/  DFMA R54, R50.reuse, R48, R52 ;  /* 0x000000303236722b */ /* 0x044fe40000000034 */
[----:B0-----:R-:W-:-:S11]  /*18d0*/  DFMA R46, R50, R46, R58 ;  /* 0x0000002e322e722b */ /* 0x001fd6000000003a */
.L_x_36:
[----:B------:R-:W-:Y:S05]  /*18e0*/  BRA.U !UP2, `(.L_x_32) ;  /* 0x000000010a247547 */ /* 0x000fea000b800000 */
[----:B------:R-:W-:Y:S02]  /*18f0*/  UIMAD UR11, UR5, UR19, URZ ;  /* 0x00000013050b72a4 */ /* 0x000fe4000f8e02ff */
[----:B------:R-:W-:-:S04]  /*1900*/  ULEA UR5, UR5, UR8, 0x4 ;  /* 0x0000000805057291 */ /* 0x000fc8000f8e20ff */
[----:B------:R-:W-:-:S04]  /*1910*/  MOV R52, UR11 ;  /* 0x0000000b00347c02 */ /* 0x000fc80008000f00 */
[----:B------:R-:W-:Y:S01]  /*1920*/  LEA R52, R52, R3, 0x3 ;  /* 0x0000000334347211 */ /* 0x000fe200078e18ff */
[----:B0-----:R-:W-:Y:S04]  /*1930*/  LDS.64 R50, [UR5] ;  /* 0x00000005ff327984 */ /* 0x001fe80008000a00 */
[----:B------:R-:W-:Y:S04]  /*1940*/  LDS.64 R48, [UR5+0x8] ;  /* 0x00000805ff307984 */ /* 0x000fe80008000a00 */
[----:B------:R-:W0:Y:S02]  /*1950*/  LDS.64 R52, [R52] ;  /* 0x0000000034347984 */ /* 0x000e240000000a00 */
[----:B0-----:R-:W-:-:S02]  /*1960*/  DFMA R46, R52, R50, R46 ;  /* 0x00000032342e722b */ /* 0x001fc4000000002e */
[----:B------:R-:W-:-:S11]  /*1970*/  DFMA R54, R52, R48, R54 ;  /* 0x000000303436722b */ /* 0x000fd60000000036 */
.L_x_32:
[----:B------:R-:W-:Y:S05]  /*1980*/  BRA.U UP0, `(.L_x_30) ;  /* 0x0000000100507547 */ /* 0x000fea000b800000 */
[----:B-----5:R1:W-:Y:S01]  /*1990*/  STS.64 [R3], R14 ;  /* 0x0000000e03007388 */ /* 0x0203e20000000a00 */
[----:B0-----:R-:W-:Y:S01]  /*19a0*/  MOV R49, UR19 ;  /* 0x0000001300317c02 */ /* 0x001fe20008000f00 */
[----:B------:R-:W-:Y:S02]  /*19b0*/  UIMAD.WIDE UR6, UR19, 0x8, UR6 ;  /* 0x00000008130678a5 */ /* 0x000fe4000f8e0206 */
[----:B------:R1:W-:Y:S01]  /*19c0*/  STS.64 [R4], R16 ;  /* 0x0000001004007388 */ /* 0x0003e20000000a00 */
[----:B------:R-:W-:-:S03]  /*19d0*/  LEA R49, R49, R60, 0x3 ;  /* 0x0000003c31317211 */ /* 0x000fc600078e18ff */
        /* <DEDUP_REMOVED lines=14> */
[----:B------:R-:W-:Y:S05]  /*1ac0*/  BRA `(.L_x_37) ;  /* 0xfffffff000bc7947 */ /* 0x000fea000383ffff */
.L_x_30:
[----:B------:R-:W1:Y:S08]  /*1ad0*/  LDC.64 R2, c[0x0][0x3b0] ;  /* 0x0000ec00ff027b82 */ /* 0x000e700000000a00 */
[----:B0-23--:R-:W0:Y:S01]  /*1ae0*/  LDC R5, c[0x0][0x3b8] ;  /* 0x0000ee00ff057b82 */ /* 0x00de220000000800 */
[----:B-1----:R-:W-:-:S05]  /*1af0*/  IMAD.WIDE R2, R0, 0x8, R2 ;  /* 0x0000000800027825 */ /* 0x002fca00078e0202 */
[----:B------:R-:W-:Y:S01]  /*1b00*/  STG.E.64 desc[UR12][R2.64], R46 ;  /* 0x0000002e02007986 */ /* 0x000fe2000c101b0c */
[----:B0-----:R-:W-:-:S05]  /*1b10*/  IMAD.WIDE R4, R5, 0x8, R2 ;  /* 0x0000000805047825 */ /* 0x001fca00078e0202 */
[----:B------:R-:W-:Y:S01]  /*1b20*/  STG.E.64 desc[UR12][R4.64], R54 ;  /* 0x0000003604007986 */ /* 0x000fe2000c101b0c */
[----:B------:R-:W-:Y:S05]  /*1b30*/  EXIT ;  /* 0x000000000000794d */ /* 0x000fea0003800000 */
.L_x_38:
        /* <DEDUP_REMOVED lines=12> */
.L_x_67:


//--------------------- .text._Z13dgemm_kernel3iiiiPdiS_iS_i --------------------------
	.section	.text._Z13dgemm_kernel3iiiiPdiS_iS_i,"ax",@progbits
	.align	128
        .global         _Z13dgemm_kernel3iiiiPdiS_iS_i
        .type           _Z13dgemm_kernel3iiiiPdiS_iS_i,@function
        .size           _Z13dgemm_kernel3iiiiPdiS_iS_i,(.L_x_68 - _Z13dgemm_kernel3iiiiPdiS_iS_i)
        .other          _Z13dgemm_kernel3iiiiPdiS_iS_i,@"STO_CUDA_ENTRY STV_DEFAULT"
_Z13dgemm_kernel3iiiiPdiS_iS_i:
.text._Z13dgemm_kernel3iiiiPdiS_iS_i:
        /* <DEDUP_REMOVED lines=11> */
[----:B------:R-:W0:Y:S01]  /*00b0*/  LDCU.64 UR6, c[0x0][0x3a0] ;  /* 0x00007400ff0677ac */ /* 0x000e220008000a00 */
[----:B------:R-:W-:Y:S01]  /*00c0*/  IMAD.MOV.U32 R15, RZ, RZ, RZ ;  /* 0x000000ffff0f7224 */ /* 0x000fe200078e00ff */
[----:B------:R-:W-:Y:S02]  /*00d0*/  CS2R R22, SRZ ;  /* 0x0000000000167805 */ /* 0x000fe4000001ff00 */
[----:B------:R-:W-:Y:S01]  /*00e0*/  CS2R R20, SRZ ;  /* 0x0000000000147805 */ /* 0x000fe2000001ff00 */
[----:B------:R-:W1:Y:S01]  /*00f0*/  LDCU UR5, c[0x0][0x38c] ;  /* 0x00007180ff0577ac */ /* 0x000e620008000800 */
[----:B0-----:R-:W-:Y:S02]  /*0100*/  IMAD.U32 R18, RZ, RZ, UR6 ;  /* 0x00000006ff127e24 */ /* 0x001fe4000f8e00ff */
[----:B------:R-:W-:Y:S01]  /*0110*/  IMAD.U32 R19, RZ, RZ, UR7 ;  /* 0x00000007ff137e24 */ /* 0x000fe2000f8e00ff */
[----:B-1----:R-:W-:Y:S02]  /*0120*/  ULOP3.LUT UR8, UR5, 0x3, URZ, 0xc0, !UPT ;  /* 0x0000000305087892 */ /* 0x002fe4000f8ec0ff */
[----:B------:R-:W-:-:S12]  /*0130*/  ULOP3.LUT UR5, UR5, 0x7ffffff8, URZ, 0xc0, !UPT ;  /* 0x7ffffff805057892 */ /* 0x000fd8000f8ec0ff */
.L_x_45:
[----:B0-----:R-:W0:Y:S01]  /*0140*/  S2R R3, SR_TID.X ;  /* 0x0000000000037919 */ /* 0x001e220000002100 */
[----:B------:R-:W1:Y:S08]  /*0150*/  LDC R7, c[0x0][0x3a8] ;  /* 0x0000ea00ff077b82 */ /* 0x000e700000000800 */
[----:B------:R-:W2:Y:S08]  /*0160*/  S2UR UR6, SR_CgaCtaId ;  /* 0x00000000000679c3 */ /* 0x000eb00000008800 */
[----:B------:R-:W3:Y:S01]  /*0170*/  LDC R0, c[0x0][0x38c] ;  /* 0x0000e300ff007b82 */ /* 0x000ee20000000800 */
[----:B0-----:R-:W-:-:S04]  /*0180*/  IMAD.WIDE.U32 R4, R3, 0x8, R18 ;  /* 0x0000000803047825 */ /* 0x001fc800078e0012 */
[----:B-1----:R-:W-:Y:S02]  /*0190*/  IMAD.WIDE R6, R7, 0x8, R4 ;  /* 0x0000000807067825 */ /* 0x002fe400078e0204 */
[----:B------:R-:W4:Y:S04]  /*01a0*/  LDG.E.64 R4, desc[UR10][R4.64] ;  /* 0x0000000a04047981 */ /* 0x000f28000c1e1b00 */
[----:B------:R-:W4:Y:S01]  /*01b0*/  LDG.E.64 R6, desc[UR10][R6.64] ;  /* 0x0000000a06067981 */ /* 0x000f22000c1e1b00 */
[----:B------:R-:W-:Y:S01]  /*01c0*/  UMOV UR4, 0x400 ;  /* 0x0000040000047882 */ /* 0x000fe20000000000 */
[----:B---3--:R-:W-:Y:S01]  /*01d0*/  ISETP.GE.AND P0, PT, R0, 0x1, PT ;  /* 0x000000010000780c */ /* 0x008fe20003f06270 */
[----:B--2---:R-:W-:-:S06]  /*01e0*/  ULEA UR6, UR6, UR4, 0x18 ;  /* 0x0000000406067291 */ /* 0x004fcc000f8ec0ff */
[----:B------:R-:W-:-:S05]  /*01f0*/  LEA R3, R3, UR6, 0x4 ;  /* 0x0000000603037c11 */ /* 0x000fca000f8e20ff */
[----:B----4-:R0:W-:Y:S01]  /*0200*/  STS.128 [R3], R4 ;  /* 0x0000000403007388 */ /* 0x0101e20000000c00 */
[----:B------:R-:W-:Y:S06]  /*0210*/  BAR.SYNC.DEFER_BLOCKING 0x0 ;  /* 0x0000000000007b1d */ /* 0x000fec0000010000 */
[----:B------:R-:W-:Y:S05]  /*0220*/  @!P0 BRA `(.L_x_40) ;  /* 0x0000000c000c8947 */ /* 0x000fea0003800000 */
[----:B------:R-:W-:Y:S01]  /*0230*/  ISETP.GE.U32.AND P0, PT, R0, 0x8, PT ;  /* 0x000000080000780c */ /* 0x000fe20003f06070 */
[----:B------:R-:W-:-:S12]  /*0240*/  UMOV UR4, URZ ;  /* 0x000000ff00047c82 */ /* 0x000fd80008000000 */
[----:B------:R-:W-:Y:S05]  /*0250*/  @!P0 BRA `(.L_x_41) ;  /* 0x0000000400808947 */ /* 0x000fea0003800000 */
[----:B------:R-:W1:Y:S01]  /*0260*/  LDC R2, c[0x0][0x398] ;  /* 0x0000e600ff027b82 */ /* 0x000e620000000800 */
[C---:B0-----:R-:W-:Y:S01]  /*0270*/  VIADD R3, R15.reuse, 0x6 ;  /* 0x000000060f037836 */ /* 0x041fe20000000000 */
[----:B------:R-:W-:Y:S01]  /*0280*/  UIADD3 UR4, UPT, UPT, -UR5, URZ, URZ ;  /* 0x000000ff05047290 */ /* 0x000fe2000fffe1ff */
[C---:B------:R-:W-:Y:S01]  /*0290*/  VIADD R5, R15.reuse, 0x4 ;  /* 0x000000040f057836 */ /* 0x040fe20000000000 */
[----:B------:R-:W-:Y:S01]  /*02a0*/  UIADD3 UR6, UPT, UPT, UR6, 0x40, URZ ;  /* 0x0000004006067890 */ /* 0x000fe2000fffe0ff */
[C---:B------:R-:W-:Y:S01]  /*02b0*/  VIADD R13, R15.reuse, 0x7 ;  /* 0x000000070f0d7836 */ /* 0x040fe20000000000 */
[----:B------:R-:W0:Y:S01]  /*02c0*/  LDCU.64 UR12, c[0x0][0x390] ;  /* 0x00007200ff0c77ac */ /* 0x000e220008000a00 */
[C---:B------:R-:W-:Y:S02]  /*02d0*/  VIADD R7, R15.reuse, 0x5 ;  /* 0x000000050f077836 */ /* 0x040fe40000000000 */
[C---:B------:R-:W-:Y:S02]  /*02e0*/  VIADD R9, R15.reuse, 0x3 ;  /* 0x000000030f097836 */ /* 0x040fe40000000000 */
[----:B------:R-:W-:-:S02]  /*02f0*/  VIADD R11, R15, 0x2 ;  /* 0x000000020f0b7836 */ /* 0x000fc40000000000 */
[-C--:B-1----:R-:W-:Y:S02]  /*0300*/  IMAD R14, R15, R2.reuse, RZ ;  /* 0x000000020f0e7224 */ /* 0x082fe400078e02ff */
[-C--:B------:R-:W-:Y:S02]  /*0310*/  IMAD R12, R3, R2.reuse, RZ ;  /* 0x00000002030c7224 */ /* 0x080fe400078e02ff */
[-C--:B------:R-:W-:Y:S02]  /*0320*/  IMAD R6, R5, R2.reuse, RZ ;  /* 0x0000000205067224 */ /* 0x080fe400078e02ff */
[-C--:B------:R-:W-:Y:S02]  /*0330*/  IMAD R13, R13, R2.reuse, RZ ;  /* 0x000000020d0d7224 */ /* 0x080fe400078e02ff */
[-C--:B------:R-:W-:Y:S02]  /*0340*/  IMAD R7, R7, R2.reuse, RZ ;  /* 0x0000000207077224 */ /* 0x080fe400078e02ff */
[----:B------:R-:W-:-:S02]  /*0350*/  IMAD R3, R9, R2, RZ ;  /* 0x0000000209037224 */ /* 0x000fc400078e02ff */
[----:B------:R-:W-:Y:S02]  /*0360*/  IMAD R4, R11, R2, RZ ;  /* 0x000000020b047224 */ /* 0x000fe400078e02ff */
[----:B0-----:R-:W-:-:S07]  /*0370*/  IMAD.IADD R5, R14, 0x1, R2 ;  /* 0x000000010e057824 */ /* 0x001fce00078e0202 */
.L_x_42:
[----:B------:R-:W-:Y:S02]  /*0380*/  SHF.R.S32.HI R17, RZ, 0x1f, R16 ;  /* 0x0000001fff117819 */ /* 0x000fe40000011410 */
[----:B------:R-:W-:-:S04]  /*0390*/  IADD3 R8, P0, PT, R16, R14, RZ ;  /* 0x0000000e10087210 */ /* 0x000fc80007f1e0ff */
[----:B------:R-:W-:Y:S02]  /*03a0*/  LEA.HI.X.SX32 R9, R14, R17, 0x1, P0 ;  /* 0x000000110e097211 */ /* 0x000fe400000f0eff */
[----:B------:R-:W-:-:S04]  /*03b0*/  LEA R26, P0, R8, UR12, 0x3 ;  /* 0x0000000c081a7c11 */ /* 0x000fc8000f8018ff */
[----:B------:R-:W-:Y:S02]  /*03c0*/  LEA.HI.X R27, R8, UR13, R9, 0x3, P0 ;  /* 0x0000000d081b7c11 */ /* 0x000fe400080f1c09 */
[----:B------:R-:W0:Y:S04]  /*03d0*/  LDS.128 R8, [UR6+-0x40] ;  /* 0xffffc006ff087984 */ /* 0x000e280008000c00 */
[----:B------:R-:W0:Y:S01]  /*03e0*/  LDG.E.64 R26, desc[UR10][R26.64] ;  /* 0x0000000a1a1a7981 */ /* 0x000e22000c1e1b00 */
[----:B------:R-:W-:Y:S01]  /*03f0*/  IADD3 R24, P0, PT, R16, R5, RZ ;  /* 0x0000000510187210 */ /* 0x000fe20007f1e0ff */
[----:B0-----:R-:W-:-:S03]  /*0400*/  DFMA R20, R26, R8, R20 ;  /* 0x000000081a14722b */ /* 0x001fc60000000014 */
[----:B------:R-:W-:Y:S02]  /*0410*/  LEA.HI.X.SX32 R9, R5, R17, 0x1, P0 ;  /* 0x0000001105097211 */ /* 0x000fe400000f0eff */
[----:B------:R-:W-:-:S04]  /*0420*/  LEA R8, P0, R24, UR12, 0x3 ;  /* 0x0000000c18087c11 */ /* 0x000fc8000f8018ff */
[----:B------:R-:W-:-:S05]  /*0430*/  LEA.HI.X R9, R24, UR13, R9, 0x3, P0 ;  /* 0x0000000d18097c11 */ /* 0x000fca00080f1c09 */
[----:B------:R0:W2:Y:S01]  /*0440*/  LDG.E.64 R24, desc[UR10][R8.64] ;  /* 0x0000000a08187981 */ /* 0x0000a2000c1e1b00 */
[----:B------:R-:W-:Y:S01]  /*0450*/  DFMA R22, R26, R10, R22 ;  /* 0x0000000a1a16722b */ /* 0x000fe20000000016 */
[----:B------:R-:W-:-:S04]  /*0460*/  IADD3 R26, P0, PT, R16, R4, RZ ;  /* 0x00000004101a7210 */ /* 0x000fc80007f1e0ff */
[----:B------:R-:W-:Y:S01]  /*0470*/  LEA.HI.X.SX32 R27, R4, R17, 0x1, P0 ;  /* 0x00000011041b7211 */ /* 0x000fe200000f0eff */
[----:B0-----:R-:W2:Y:S02]  /*0480*/  LDS.128 R8, [UR6+-0x30] ;  /* 0xffffd006ff087984 */ /* 0x001ea40008000c00 */
[----:B--2---:R-:W-:Y:S01]  /*0490*/  DFMA R20, R24, R8, R20 ;  /* 0x000000081814722b */ /* 0x004fe20000000014 */
        /* <DEDUP_REMOVED lines=22> */
[----:B0-----:R-:W2:Y:S02]  /*0600*/  LDS.128 R8, [UR6] ;  /* 0x00000006ff087984 */ /* 0x001ea40008000c00 */
[----:B--2---:R-:W-:Y:S01]  /*0610*/  DFMA R20, R22, R8, R20 ;  /* 0x000000081614722b */ /* 0x004fe20000000014 */
[----:B------:R-:W-:-:S04]  /*0620*/  LEA R8, P0, R26, UR12, 0x3 ;  /* 0x0000000c1a087c11 */ /* 0x000fc8000f8018ff */
[----:B------:R-:W-:-:S05]  /*0630*/  LEA.HI.X R9, R26, UR13, R27, 0x3, P0 ;  /* 0x0000000d1a097c11 */ /* 0x000fca00080f1c1b */
[----:B------:R0:W2:Y:S01]  /*0640*/  LDG.E.64 R26, desc[UR10][R8.64] ;  /* 0x0000000a081a7981 */ /* 0x0000a2000c1e1b00 */
[----:B------:R-:W-:Y:S01]  /*0650*/  DFMA R22, R22, R10, R24 ;  /* 0x0000000a1616722b */ /* 0x000fe20000000018 */
[----:B------:R-:W-:-:S04]  /*0660*/  IADD3 R24, P0, PT, R16, R12, RZ ;  /* 0x0000000c10187210 */ /* 0x000fc80007f1e0ff */
[----:B------:R-:W-:Y:S01]  /*0670*/  LEA.HI.X.SX32 R25, R12, R17, 0x1, P0 ;  /* 0x000000110c197211 */ /* 0x000fe200000f0eff */
[----:B0-----:R-:W2:Y:S02]  /*0680*/  LDS.128 R8, [UR6+0x10] ;  /* 0x00001006ff087984 */ /* 0x001ea40008000c00 */
        /* <DEDUP_REMOVED lines=13> */
[----:B------:R-:W-:Y:S01]  /*0760*/  UIADD3 UR4, UPT, UPT, UR4, 0x8, URZ ;  /* 0x0000000804047890 */ /* 0x000fe2000fffe0ff */
[C---:B------:R-:W-:Y:S02]  /*0770*/  IMAD R14, R2.reuse, 0x8, R14 ;  /* 0x00000008020e7824 */ /* 0x040fe400078e020e */
[C---:B------:R-:W-:Y:S01]  /*0780*/  IMAD R13, R2.reuse, 0x8, R13 ;  /* 0x00000008020d7824 */ /* 0x040fe200078e020d */
[----:B------:R-:W-:Y:S01]  /*0790*/  UISETP.NE.AND UP0, UPT, UR4, URZ, UPT ;  /* 0x000000ff0400728c */ /* 0x000fe2000bf05270 */
[C---:B------:R-:W-:Y:S02]  /*07a0*/  IMAD R12, R2.reuse, 0x8, R12 ;  /* 0x00000008020c7824 */ /* 0x040fe400078e020c */
[C---:B------:R-:W-:Y:S01]  /*07b0*/  IMAD R7, R2.reuse, 0x8, R7 ;  /* 0x0000000802077824 */ /* 0x040fe200078e0207 */
[----:B0-----:R-:W2:Y:S01]  /*07c0*/  LDS.128 R8, [UR6+0x30] ;  /* 0x00003006ff087984 */ /* 0x001ea20008000c00 */
[C---:B------:R-:W-:Y:S01]  /*07d0*/  IMAD R6, R2.reuse, 0x8, R6 ;  /* 0x0000000802067824 */ /* 0x040fe200078e0206 */
[----:B------:R-:W-:Y:S01]  /*07e0*/  UIADD3 UR6, UPT, UPT, UR6, 0x80, URZ ;  /* 0x0000008006067890 */ /* 0x000fe2000fffe0ff */
[----:B------:R-:W-:-:S02]  /*07f0*/  IMAD R3, R2, 0x8, R3 ;  /* 0x0000000802037824 */ /* 0x000fc400078e0203 */
[C---:B------:R-:W-:Y:S02]  /*0800*/  IMAD R4, R2.reuse, 0x8, R4 ;  /* 0x0000000802047824 */ /* 0x040fe400078e0204 */
[----:B------:R-:W-:Y:S01]  /*0810*/  IMAD R5, R2, 0x8, R5 ;  /* 0x0000000802057824 */ /* 0x000fe200078e0205 */
[C---:B--2---:R-:W-:Y:S02]  /*0820*/  DFMA R20, R22.reuse, R8, R20 ;  /* 0x000000081614722b */ /* 0x044fe40000000014 */
[----:B------:R-:W-:Y:S01]  /*0830*/  DFMA R22, R22, R10, R26 ;  /* 0x0000000a1616722b */ /* 0x000fe2000000001a */
[----:B------:R-:W-:Y:S10]  /*0840*/  BRA.U UP0, `(.L_x_42) ;  /* 0xfffffff900cc7547 */ /* 0x000ff4000b83ffff */
[----:B------:R-:W-:-:S05]  /*0850*/  UMOV UR4, UR5 ;  /* 0x0000000500047c82 */ /* 0x000fca0008000000 */
.L_x_41:
[----:B------:R-:W1:Y:S02]  /*0860*/  LDCU UR6, c[0x0][0x38c] ;  /* 0x00007180ff0677ac */ /* 0x000e640008000800 */
[----:B-1----:R-:W-:-:S04]  /*0870*/  ULOP3.LUT UR6, UR6, 0x7, URZ, 0xc0, !UPT ;  /* 0x0000000706067892 */ /* 0x002fc8000f8ec0ff */
[----:B------:R-:W-:-:S09]  /*0880*/  UISETP.NE.AND UP0, UPT, UR6, URZ, UPT ;  /* 0x000000ff0600728c */ /* 0x000fd2000bf05270 */
[----:B------:R-:W-:Y:S05]  /*0890*/  BRA.U !UP0, `(.L_x_40) ;  /* 0x0000000508707547 */ /* 0x000fea000b800000 */
[----:B------:R-:W1:Y:S01]  /*08a0*/  S2UR UR7, SR_CgaCtaId ;  /* 0x00000000000779c3 */ /* 0x000e620000008800 */
[----:B------:R-:W-:Y:S01]  /*08b0*/  UIADD3 UR6, UPT, UPT, UR6, -0x1, URZ ;  /* 0xffffffff06067890 */ /* 0x000fe2000fffe0ff */
[----:B------:R-:W-:Y:S01]  /*08c0*/  SHF.R.S32.HI R2, RZ, 0x1f, R16 ;  /* 0x0000001fff027819 */ /* 0x000fe20000011410 */
[----:B------:R-:W-:Y:S02]  /*08d0*/  UISETP.NE.AND UP1, UPT, UR8, URZ, UPT ;  /* 0x000000ff0800728c */ /* 0x000fe4000bf25270 */
[----:B------:R-:W-:-:S03]  /*08e0*/  UISETP.GE.U32.AND UP0, UPT, UR6, 0x3, UPT ;  /* 0x000000030600788c */ /* 0x000fc6000bf06070 */
[----:B------:R-:W-:Y:S02]  /*08f0*/  UMOV UR6, 0x400 ;  /* 0x0000040000067882 */ /* 0x000fe40000000000 */
[----:B-1----:R-:W-:-:S04]  /*0900*/  ULEA UR6, UR7, UR6, 0x18 ;  /* 0x0000000607067291 */ /* 0x002fc8000f8ec0ff */
[----:B------:R-:W-:Y:S08]  /*0910*/  BRA.U !UP0, `(.L_x_43) ;  /* 0x0000000108ac7547 */ /* 0x000ff0000b800000 */
[----:B------:R-:W1:Y:S01]  /*0920*/  LDCU UR7, c[0x0][0x398] ;  /* 0x00007300ff0777ac */ /* 0x000e620008000800 */
[----:B0-----:R-:W-:Y:S01]  /*0930*/  VIADD R3, R15, UR4 ;  /* 0x000000040f037c36 */ /* 0x001fe20008000000 */
[----:B------:R-:W0:Y:S03]  /*0940*/  LDCU.64 UR12, c[0x0][0x390] ;  /* 0x00007200ff0c77ac */ /* 0x000e260008000a00 */
[----:B-1----:R-:W-:-:S05]  /*0950*/  IMAD R5, R3, UR7, RZ ;  /* 0x0000000703057c24 */ /* 0x002fca000f8e02ff */
[----:B------:R-:W-:-:S04]  /*0960*/  IADD3 R4, P0, PT, R16, R5, RZ ;  /* 0x0000000510047210 */ /* 0x000fc80007f1e0ff */
[C---:B------:R-:W-:Y:S01]  /*0970*/  LEA.HI.X.SX32 R7, R5.reuse, R2, 0x1, P0 ;  /* 0x0000000205077211 */ /* 0x040fe200000f0eff */
[----:B------:R-:W-:Y:S01]  /*0980*/  VIADD R5, R5, UR7 ;  /* 0x0000000705057c36 */ /* 0x000fe20008000000 */
[----:B0-----:R-:W-:-:S04]  /*0990*/  LEA R28, P0, R4, UR12, 0x3 ;  /* 0x0000000c041c7c11 */ /* 0x001fc8000f8018ff */
[----:B------:R-:W-:Y:S02]  /*09a0*/  LEA.HI.X R29, R4, UR13, R7, 0x3, P0 ;  /* 0x0000000d041d7c11 */ /* 0x000fe400080f1c07 */
[----:B------:R-:W-:-:S04]  /*09b0*/  IADD3 R4, P0, PT, R16, R5, RZ ;  /* 0x0000000510047210 */ /* 0x000fc80007f1e0ff */
[----:B------:R-:W-:Y:S01]  /*09c0*/  LEA.HI.X.SX32 R5, R5, R2, 0x1, P0 ;  /* 0x0000000205057211 */ /* 0x000fe200000f0eff */
[----:B------:R-:W2:Y:S01]  /*09d0*/  LDG.E.64 R28, desc[UR10][R28.64] ;  /* 0x0000000a1c1c7981 */ /* 0x000ea2000c1e1b00 */
[----:B------:R-:W-:-:S04]  /*09e0*/  LEA R26, P0, R4, UR12, 0x3 ;  /* 0x0000000c041a7c11 */ /* 0x000fc8000f8018ff */
[----:B------:R-:W-:-:S06]  /*09f0*/  LEA.HI.X R27, R4, UR13, R5, 0x3, P0 ;  /* 0x0000000d041b7c11 */ /* 0x000fcc00080f1c05 */
[----:B------:R-:W3:Y:S01]  /*0a00*/  LDG.E.64 R26, desc[UR10][R26.64] ;  /* 0x0000000a1a1a7981 */ /* 0x000ee2000c1e1b00 */
[C---:B------:R-:W-:Y:S02]  /*0a10*/  VIADD R4, R3.reuse, 0x2 ;  /* 0x0000000203047836 */ /* 0x040fe40000000000 */
[----:B------:R-:W-:Y:S02]  /*0a20*/  VIADD R3, R3, 0x3 ;  /* 0x0000000303037836 */ /* 0x000fe40000000000 */
[----:B------:R-:W-:Y:S02]  /*0a30*/  IMAD R5, R4, UR7, RZ ;  /* 0x0000000704057c24 */ /* 0x000fe4000f8e02ff */
[----:B------:R-:W-:-:S03]  /*0a40*/  IMAD R3, R3, UR7, RZ ;  /* 0x0000000703037c24 */ /* 0x000fc6000f8e02ff */
[C---:B------:R-:W-:Y:S02]  /*0a50*/  IADD3 R6, P0, PT, R16.reuse, R5, RZ ;  /* 0x0000000510067210 */ /* 0x040fe40007f1e0ff */
[----:B------:R-:W-:Y:S02]  /*0a60*/  IADD3 R4, P1, PT, R16, R3, RZ ;  /* 0x0000000310047210 */ /* 0x000fe40007f3e0ff */
[-C--:B------:R-:W-:Y:S02]  /*0a70*/  LEA.HI.X.SX32 R5, R5, R2.reuse, 0x1, P0 ;  /* 0x0000000205057211 */ /* 0x080fe400000f0eff */
[C---:B------:R-:W-:Y:S02]  /*0a80*/  LEA R24, P0, R6.reuse, UR12, 0x3 ;  /* 0x0000000c06187c11 */ /* 0x040fe4000f8018ff */
[----:B------:R-:W-:Y:S02]  /*0a90*/  LEA.HI.X.SX32 R3, R3, R2, 0x1, P1 ;  /* 0x0000000203037211 */ /* 0x000fe400008f0eff */
[----:B------:R-:W-:-:S02]  /*0aa0*/  LEA.HI.X R25, R6, UR13, R5, 0x3, P0 ;  /* 0x0000000d06197c11 */ /* 0x000fc400080f1c05 */
[----:B------:R-:W-:-:S04]  /*0ab0*/  LEA R12, P0, R4, UR12, 0x3 ;  /* 0x0000000c040c7c11 */ /* 0x000fc8000f8018ff */
[----:B------:R-:W4:Y:S01]  /*0ac0*/  LDG.E.64 R24, desc[UR10][R24.64] ;  /* 0x0000000a18187981 */ /* 0x000f22000c1e1b00 */
[----:B------:R-:W-:-:S06]  /*0ad0*/  LEA.HI.X R13, R4, UR13, R3, 0x3, P0 ;  /* 0x0000000d040d7c11 */ /* 0x000fcc00080f1c03 */
[----:B------:R-:W5:Y:S01]  /*0ae0*/  LDG.E.64 R12, desc[UR10][R12.64] ;  /* 0x0000000a0c0c7981 */ /* 0x000f62000c1e1b00 */
[----:B------:R-:W-:Y:S02]  /*0af0*/  ULEA UR7, UR4, UR6, 0x4 ;  /* 0x0000000604077291 */ /* 0x000fe4000f8e20ff */
[----:B------:R-:W-:-:S07]  /*0b00*/  UIADD3 UR4, UPT, UPT, UR4, 0x4, URZ ;  /* 0x0000000404047890 */ /* 0x000fce000fffe0ff */
[----:B------:R-:W2:Y:S04]  /*0b10*/  LDS.128 R8, [UR7] ;  /* 0x00000007ff087984 */ /* 0x000ea80008000c00 */
[----:B------:R-:W3:Y:S01]  /*0b20*/  LDS.128 R4, [UR7+0x10] ;  /* 0x00001007ff047984 */ /* 0x000ee20008000c00 */
[C---:B--2---:R-:W-:Y:S02]  /*0b30*/  DFMA R20, R28.reuse, R8, R20 ;  /* 0x000000081c14722b */ /* 0x044fe40000000014 */
[----:B------:R-:W-:Y:S01]  /*0b40*/  DFMA R28, R28, R10, R22 ;  /* 0x0000000a1c1c722b */ /* 0x000fe20000000016 */
[----:B------:R-:W4:Y:S05]  /*0b50*/  LDS.128 R8, [UR7+0x20] ;  /* 0x00002007ff087984 */ /* 0x000f2a0008000c00 */
[----:B---3--:R-:W-:-:S02]  /*0b60*/  DFMA R4, R26, R4, R20 ;  /* 0x000000041a04722b */ /* 0x008fc40000000014 */
[----:B------:R-:W5:Y:S01]  /*0b70*/  LDS.128 R20, [UR7+0x30] ;  /* 0x00003007ff147984 */ /* 0x000f620008000c00 */
[----:B------:R-:W-:-:S05]  /*0b80*/  DFMA R6, R26, R6, R28 ;  /* 0x000000061a06722b */ /* 0x000fca000000001c */
[----:B----4-:R-:W-:-:S03]  /*0b90*/  DFMA R4, R24, R8, R4 ;  /* 0x000000081804722b */ /* 0x010fc60000000004 */
[----:B------:R-:W-:-:S05]  /*0ba0*/  DFMA R6, R24, R10, R6 ;  /* 0x0000000a1806722b */ /* 0x000fca0000000006 */
[----:B-----5:R-:W-:-:S03]  /*0bb0*/  DFMA R20, R12, R20, R4 ;  /* 0x000000140c14722b */ /* 0x020fc60000000004 */
[----:B------:R-:W-:-:S11]  /*0bc0*/  DFMA R22, R12, R22, R6 ;  /* 0x000000160c16722b */ /* 0x000fd60000000006 */
.L_x_43:
[----:B------:R-:W-:Y:S05]  /*0bd0*/  BRA.U !UP1, `(.L_x_40) ;  /* 0x0000000109a07547 */ /* 0x000fea000b800000 */
[----:B------:R-:W-:Y:S01]  /*0be0*/  UISETP.NE.AND UP0, UPT, UR8, 0x1, UPT ;  /* 0x000000010800788c */ /* 0x000fe2000bf05270 */
[----:B------:R-:W-:-:S08]  /*0bf0*/  LOP3.LUT P0, RZ, R0, 0x1, RZ, 0xc0, !PT ;  /* 0x0000000100ff7812 */ /* 0x000fd0000780c0ff */
[----:B------:R-:W-:Y:S05]  /*0c00*/  BRA.U !UP0, `(.L_x_44) ;  /* 0x00000001085c7547 */ /* 0x000fea000b800000 */
[----:B------:R-:W1:Y:S01]  /*0c10*/  LDCU UR7, c[0x0][0x398] ;  /* 0x00007300ff0777ac */ /* 0x000e620008000800 */
[----:B0-----:R-:W-:Y:S01]  /*0c20*/  VIADD R3, R15, UR4 ;  /* 0x000000040f037c36 */ /* 0x001fe20008000000 */
[----:B------:R-:W0:Y:S03]  /*0c30*/  LDCU.64 UR12, c[0x0][0x390] ;  /* 0x00007200ff0c77ac */ /* 0x000e260008000a00 */
[----:B-1----:R-:W-:-:S04]  /*0c40*/  IMAD R3, R3, UR7, RZ ;  /* 0x0000000703037c24 */ /* 0x002fc8000f8e02ff */
[----:B------:R-:W-:Y:S01]  /*0c50*/  VIADD R5, R3, UR7 ;  /* 0x0000000703057c36 */ /* 0x000fe20008000000 */
[----:B------:R-:W-:-:S04]  /*0c60*/  IADD3 R4, P1, PT, R16, R3, RZ ;  /* 0x0000000310047210 */ /* 0x000fc80007f3e0ff */
[-C--:B------:R-:W-:Y:S02]  /*0c70*/  LEA.HI.X.SX32 R3, R3, R2.reuse, 0x1, P1 ;  /* 0x0000000203037211 */ /* 0x080fe400008f0eff */
[----:B0-----:R-:W-:Y:S02]  /*0c80*/  LEA R24, P1, R4, UR12, 0x3 ;  /* 0x0000000c04187c11 */ /* 0x001fe4000f8218ff */
[----:B------:R-:W-:Y:S02]  /*0c90*/  IADD3 R6, P2, PT, R16, R5, RZ ;  /* 0x0000000510067210 */ /* 0x000fe40007f5e0ff */
[----:B------:R-:W-:Y:S02]  /*0ca0*/  LEA.HI.X R25, R4, UR13, R3, 0x3, P1 ;  /* 0x0000000d04197c11 */ /* 0x000fe400088f1c03 */
[----:B------:R-:W-:Y:S02]  /*0cb0*/  LEA.HI.X.SX32 R5, R5, R2, 0x1, P2 ;  /* 0x0000000205057211 */ /* 0x000fe400010f0eff */
[----:B------:R-:W-:-:S02]  /*0cc0*/  LEA R12, P1, R6, UR12, 0x3 ;  /* 0x0000000c060c7c11 */ /* 0x000fc4000f8218ff */
[----:B------:R-:W2:Y:S02]  /*0cd0*/  LDG.E.64 R24, desc[UR10][R24.64] ;  /* 0x0000000a18187981 */ /* 0x000ea4000c1e1b00 */
[----:B------:R-:W-:-:S06]  /*0ce0*/  LEA.HI.X R13, R6, UR13, R5, 0x3, P1 ;  /* 0x0000000d060d7c11 */ /* 0x000fcc00088f1c05 */
[----:B------:R-:W3:Y:S01]  /*0cf0*/  LDG.E.64 R12, desc[UR10][R12.64] ;  /* 0x0000000a0c0c7981 */ /* 0x000ee2000c1e1b00 */
[----:B------:R-:W-:Y:S02]  /*0d00*/  ULEA UR7, UR4, UR6, 0x4 ;  /* 0x0000000604077291 */ /* 0x000fe4000f8e20ff */
[----:B------:R-:W-:-:S07]  /*0d10*/  UIADD3 UR4, UPT, UPT, UR4, 0x2, URZ ;  /* 0x0000000204047890 */ /* 0x000fce000fffe0ff */
[----:B------:R-:W2:Y:S04]  /*0d20*/  LDS.128 R4, [UR7] ;  /* 0x00000007ff047984 */ /* 0x000ea80008000c00 */
[----:B------:R-:W3:Y:S01]  /*0d30*/  LDS.128 R8, [UR7+0x10] ;  /* 0x00001007ff087984 */ /* 0x000ee20008000c00 */
[C---:B--2---:R-:W-:Y:S02]  /*0d40*/  DFMA R4, R24.reuse, R4, R20 ;  /* 0x000000041804722b */ /* 0x044fe40000000014 */
[----:B------:R-:W-:-:S06]  /*0d50*/  DFMA R6, R24, R6, R22 ;  /* 0x000000061806722b */ /* 0x000fcc0000000016 */
[C---:B---3--:R-:W-:Y:S02]  /*0d60*/  DFMA R20, R12.reuse, R8, R4 ;  /* 0x000000080c14722b */ /* 0x048fe40000000004 */
[----:B------:R-:W-:-:S11]  /*0d70*/  DFMA R22, R12, R10, R6 ;  /* 0x0000000a0c16722b */ /* 0x000fd60000000006 */
.L_x_44:
[----:B------:R-:W-:Y:S05]  /*0d80*/  @!P0 BRA `(.L_x_40) ;  /* 0x0000000000348947 */ /* 0x000fea0003800000 */
[----:B------:R-:W1:Y:S01]  /*0d90*/  LDCU UR7, c[0x0][0x398] ;  /* 0x00007300ff0777ac */ /* 0x000e620008000800 */
[----:B0-----:R-:W-:Y:S01]  /*0da0*/  VIADD R3, R15, UR4 ;  /* 0x000000040f037c36 */ /* 0x001fe20008000000 */
[----:B------:R-:W0:Y:S03]  /*0db0*/  LDCU.64 UR12, c[0x0][0x390] ;  /* 0x00007200ff0c77ac */ /* 0x000e260008000a00 */
[----:B-1----:R-:W-:-:S05]  /*0dc0*/  IMAD R3, R3, UR7, RZ ;  /* 0x0000000703037c24 */ /* 0x002fca000f8e02ff */
[----:B------:R-:W-:-:S04]  /*0dd0*/  IADD3 R4, P0, PT, R16, R3, RZ ;  /* 0x0000000310047210 */ /* 0x000fc80007f1e0ff */
[----:B------:R-:W-:Y:S02]  /*0de0*/  LEA.HI.X.SX32 R3, R3, R2, 0x1, P0 ;  /* 0x0000000203037211 */ /* 0x000fe400000f0eff */
[----:B0-----:R-:W-:-:S04]  /*0df0*/  LEA R2, P0, R4, UR12, 0x3 ;  /* 0x0000000c04027c11 */ /* 0x001fc8000f8018ff */
[----:B------:R-:W-:-:S06]  /*0e00*/  LEA.HI.X R3, R4, UR13, R3, 0x3, P0 ;  /* 0x0000000d04037c11 */ /* 0x000fcc00080f1c03 */
[----:B------:R-:W2:Y:S01]  /*0e10*/  LDG.E.64 R2, desc[UR10][R2.64] ;  /* 0x0000000a02027981 */ /* 0x000ea2000c1e1b00 */
[----:B------:R-:W-:-:S09]  /*0e20*/  ULEA UR4, UR4, UR6, 0x4 ;  /* 0x0000000604047291 */ /* 0x000fd2000f8e20ff */
[----:B------:R-:W2:Y:S02]  /*0e30*/  LDS.128 R4, [UR4] ;  /* 0x00000004ff047984 */ /* 0x000ea40008000c00 */
[C---:B--2---:R-:W-:Y:S02]  /*0e40*/  DFMA R20, R2.reuse, R4, R20 ;  /* 0x000000040214722b */ /* 0x044fe40000000014 */
[----:B------:R-:W-:-:S11]  /*0e50*/  DFMA R22, R2, R6, R22 ;  /* 0x000000060216722b */ /* 0x000fd60000000016 */
.L_x_40:
[----:B------:R-:W1:Y:S01]  /*0e60*/  LDCU UR4, c[0x0][0x388] ;  /* 0x00007100ff0477ac */ /* 0x000e620008000800 */
[----:B------:R-:W-:Y:S02]  /*0e70*/  IMAD.IADD R15, R15, 0x1, R0 ;  /* 0x000000010f0f7824 */ /* 0x000fe400078e0200 */
[----:B------:R-:W-:Y:S01]  /*0e80*/  IMAD.WIDE R18, R0, 0x8, R18 ;  /* 0x0000000800127825 */ /* 0x000fe200078e0212 */
[----:B------:R-:W-:Y:S02]  /*0e90*/  BAR.SYNC.DEFER_BLOCKING 0x0 ;  /* 0x0000000000007b1d */ /* 0x000fe40000010000 */
[----:B-1----:R-:W-:-:S13]  /*0ea0*/  ISETP.GE.AND P0, PT, R15, UR4, PT ;  /* 0x000000040f007c0c */ /* 0x002fda000bf06270 */
[----:B------:R-:W-:Y:S05]  /*0eb0*/  @!P0 BRA `(.L_x_45) ;  /* 0xfffffff000a08947 */ /* 0x000fea000383ffff */
.L_x_39:
[----:B------:R-:W1:Y:S01]  /*0ec0*/  LDCU.64 UR4, c[0x0][0x3b0] ;  /* 0x00007600ff0477ac */ /* 0x000e620008000a00 */
[----:B0-----:R-:W0:Y:S01]  /*0ed0*/  LDC R5, c[0x0][0x3b8] ;  /* 0x0000ee00ff057b82 */ /* 0x001e220000000800 */
[----:B------:R-:W-:Y:S02]  /*0ee0*/  SHF.R.S32.HI R3, RZ, 0x1f, R16 ;  /* 0x0000001fff037819 */ /* 0x000fe40000011410 */
[----:B-1----:R-:W-:-:S04]  /*0ef0*/  LEA R2, P0, R16, UR4, 0x3 ;  /* 0x0000000410027c11 */ /* 0x002fc8000f8018ff */
[----:B------:R-:W-:-:S03]  /*0f00*/  LEA.HI.X R3, R16, UR5, R3, 0x3, P0 ;  /* 0x0000000510037c11 */ /* 0x000fc600080f1c03 */
[----:B0-----:R-:W-:Y:S02]  /*0f10*/  IMAD.WIDE R4, R5, 0x8, R2 ;  /* 0x0000000805047825 */ /* 0x001fe400078e0202 */
[----:B------:R-:W-:Y:S04]  /*0f20*/  STG.E.64 desc[UR10][R2.64], R20 ;  /* 0x0000001402007986 */ /* 0x000fe8000c101b0a */
[----:B------:R-:W-:Y:S01]  /*0f30*/  STG.E.64 desc[UR10][R4.64], R22 ;  /* 0x0000001604007986 */ /* 0x000fe2000c101b0a */
[----:B------:R-:W-:Y:S05]  /*0f40*/  EXIT ;  /* 0x000000000000794d */ /* 0x000fea0003800000 */
.L_x_46:
        /* <DEDUP_REMOVED lines=11> */
.L_x_68:


//--------------------- .text._Z15dgemm_kernel2_1iiiPdiS_iS_i --------------------------
	.section	.text._Z15dgemm_kernel2_1iiiPdiS_iS_i,"ax",@progbits
	.align	128
        .global         _Z15dgemm_kernel2_1iiiPdiS_iS_i
        .type           _Z15dgemm_kernel2_1iiiPdiS_iS_i,@function
        .size           _Z15dgemm_kernel2_1iiiPdiS_iS_i,(.L_x_69 - _Z15dgemm_kernel2_1iiiPdiS_iS_i)
        .other          _Z15dgemm_kernel2_1iiiPdiS_iS_i,@"STO_CUDA_ENTRY STV_DEFAULT"
_Z15dgemm_kernel2_1iiiPdiS_iS_i:
.text._Z15dgemm_kernel2_1iiiPdiS_iS_i:
[----:B------:R-:W-:Y:S01]  /*0000*/  LDC R1, c[0x0][0x37c] ;  /* 0x0000df00ff017b82 */ /* 0x000fe20000000800 */
[----:B------:R-:W0:Y:S07]  /*0010*/  S2R R3, SR_TID.X ;  /* 0x0000000000037919 */ /* 0x000e2e0000002100 */
[----:B------:R-:W0:Y:S01]  /*0020*/  S2UR UR4, SR_CTAID.X ;  /* 0x00000000000479c3 */ /* 0x000e220000002500 */
[----:B------:R-:W1:Y:S01]  /*0030*/  LDCU UR6, c[0x0][0x388] ;  /* 0x00007100ff0677ac */ /* 0x000e620008000800 */
[----:B------:R-:W-:-:S02]  /*0040*/  CS2R R16, SRZ ;  /* 0x0000000000107805 */ /* 0x000fc4000001ff00 */
[----:B------:R-:W-:Y:S01]  /*0050*/  CS2R R14, SRZ ;  /* 0x00000000000e7805 */ /* 0x000fe2000001ff00 */
[----:B------:R-:W2:Y:S03]  /*0060*/  LDCU.64 UR10, c[0x0][0x358] ;  /* 0x00006b00ff0a77ac */ /* 0x000ea60008000a00 */
[----:B------:R-:W0:Y:S01]  /*0070*/  LDC R0, c[0x0][0x360] ;  /* 0x0000d800ff007b82 */ /* 0x000e220000000800 */
[----:B-1----:R-:W-:Y:S01]  /*0080*/  UISETP.GE.AND UP0, UPT, UR6, 0x1, UPT ;  /* 0x000000010600788c */ /* 0x002fe2000bf06270 */
[----:B0-----:R-:W-:-:S05]  /*0090*/  IMAD R0, R0, UR4, R3 ;  /* 0x0000000400007c24 */ /* 0x001fca000f8e0203 */
[----:B------:R-:W-:-:S03]  /*00a0*/  SHF.R.S32.HI R2, RZ, 0x1f, R0 ;  /* 0x0000001fff027819 */ /* 0x000fc60000011400 */
[----:B--2---:R-:W-:Y:S05]  /*00b0*/  BRA.U !UP0, `(.L_x_47) ;  /* 0x0000000d08587547 */ /* 0x004fea000b800000 */
[----:B------:R-:W-:Y:S01]  /*00c0*/  UISETP.GE.U32.AND UP0, UPT, UR6, 0x8, UPT ;  /* 0x000000080600788c */ /* 0x000fe2000bf06070 */
[----:B------:R-:W-:Y:S01]  /*00d0*/  IMAD.MOV.U32 R3, RZ, RZ, RZ ;  /* 0x000000ffff037224 */ /* 0x000fe200078e00ff */
[----:B------:R-:W-:Y:S02]  /*00e0*/  CS2R R14, SRZ ;  /* 0x00000000000e7805 */ /* 0x000fe4000001ff00 */
[----:B------:R-:W-:-:S05]  /*00f0*/  CS2R R16, SRZ ;  /* 0x0000000000107805 */ /* 0x000fca000001ff00 */
[----:B------:R-:W-:Y:S05]  /*0100*/  BRA.U !UP0, `(.L_x_48) ;  /* 0x0000000508ac7547 */ /* 0x000fea000b800000 */
[----:B------:R-:W0:Y:S01]  /*0110*/  LDCU.64 UR4, c[0x0][0x3a0] ;  /* 0x00007400ff0477ac */ /* 0x000e220008000a00 */
[----:B------:R-:W1:Y:S01]  /*0120*/  LDC R4, c[0x0][0x398] ;  /* 0x0000e600ff047b82 */ /* 0x000e620000000800 */
[----:B------:R-:W-:Y:S01]  /*0130*/  IMAD.MOV.U32 R3, RZ, RZ, RZ ;  /* 0x000000ffff037224 */ /* 0x000fe200078e00ff */
[----:B------:R-:W-:Y:S01]  /*0140*/  CS2R R14, SRZ ;  /* 0x00000000000e7805 */ /* 0x000fe2000001ff00 */
[----:B------:R-:W-:Y:S01]  /*0150*/  ULOP3.LUT UR7, UR6, 0x7ffffff8, URZ, 0xc0, !UPT ;  /* 0x7ffffff806077892 */ /* 0x000fe2000f8ec0ff */
[----:B------:R-:W2:Y:S04]  /*0160*/  LDCU.64 UR12, c[0x0][0x390] ;  /* 0x00007200ff0c77ac */ /* 0x000ea80008000a00 */
[----:B------:R-:W3:Y:S01]  /*0170*/  LDC R28, c[0x0][0x398] ;  /* 0x0000e600ff1c7b82 */ /* 0x000ee20000000800 */
[----:B------:R-:W-:-:S02]  /*0180*/  UIADD3 UR8, UPT, UPT, -UR7, URZ, URZ ;  /* 0x000000ff07087290 */ /* 0x000fc4000fffe1ff */
[----:B0-----:R-:W-:-:S04]  /*0190*/  UIADD3 UR4, UP0, UPT, UR4, 0x20, URZ ;  /* 0x0000002004047890 */ /* 0x001fc8000ff1e0ff */
[----:B------:R-:W-:Y:S02]  /*01a0*/  UIADD3.X UR5, UPT, UPT, URZ, UR5, URZ, UP0, !UPT ;  /* 0x00000005ff057290 */ /* 0x000fe400087fe4ff */
[----:B------:R-:W-:Y:S02]  /*01b0*/  IMAD.U32 R6, RZ, RZ, UR4 ;  /* 0x00000004ff067e24 */ /* 0x000fe4000f8e00ff */
[C---:B-1----:R-:W-:Y:S02]  /*01c0*/  IMAD R5, R4.reuse, 0x7, RZ ;  /* 0x0000000704057824 */ /* 0x042fe400078e02ff */
[C---:B------:R-:W-:Y:S02]  /*01d0*/  IMAD R25, R4.reuse, 0x6, RZ ;  /* 0x0000000604197824 */ /* 0x040fe400078e02ff */
[C---:B------:R-:W-:Y:S02]  /*01e0*/  IMAD R27, R4.reuse, 0x5, RZ ;  /* 0x00000005041b7824 */ /* 0x040fe400078e02ff */
[----:B------:R-:W-:-:S02]  /*01f0*/  IMAD.SHL.U32 R29, R4, 0x4, RZ ;  /* 0x00000004041d7824 */ /* 0x000fc400078e00ff */
[C---:B------:R-:W-:Y:S02]  /*0200*/  IMAD R24, R4.reuse, 0x3, RZ ;  /* 0x0000000304187824 */ /* 0x040fe400078e02ff */
[----:B------:R-:W-:Y:S02]  /*0210*/  IMAD.SHL.U32 R26, R4, 0x2, RZ ;  /* 0x00000002041a7824 */ /* 0x000fe400078e00ff */
[----:B--23--:R-:W-:-:S07]  /*0220*/  IMAD.U32 R11, RZ, RZ, UR5 ;  /* 0x00000005ff0b7e24 */ /* 0x00cfce000f8e00ff */
.L_x_49:
[----:B------:R-:W-:-:S04]  /*0230*/  IADD3 R7, P0, PT, R0, R3, RZ ;  /* 0x0000000300077210 */ /* 0x000fc80007f1e0ff */
[----:B------:R-:W-:Y:S02]  /*0240*/  LEA.HI.X.SX32 R8, R3, R2, 0x1, P0 ;  /* 0x0000000203087211 */ /* 0x000fe400000f0eff */
[----:B------:R-:W-:-:S04]  /*0250*/  LEA R22, P0, R7, UR12, 0x3 ;  /* 0x0000000c07167c11 */ /* 0x000fc8000f8018ff */
[----:B------:R-:W-:Y:S01]  /*0260*/  LEA.HI.X R23, R7, UR13, R8, 0x3, P0 ;  /* 0x0000000d07177c11 */ /* 0x000fe200080f1c08 */
[----:B------:R-:W-:Y:S02]  /*0270*/  IMAD.MOV.U32 R7, RZ, RZ, R11 ;  /* 0x000000ffff077224 */ /* 0x000fe400078e000b */
[----:B------:R-:W0:Y:S03]  /*0280*/  LDC R11, c[0x0][0x3a8] ;  /* 0x0000ea00ff0b7b82 */ /* 0x000e260000000800 */
[----:B------:R-:W2:Y:S04]  /*0290*/  LDG.E.64 R20, desc[UR10][R6.64+-0x20] ;  /* 0xffffe00a06147981 */ /* 0x000ea8000c1e1b00 */
[----:B------:R-:W2:Y:S01]  /*02a0*/  LDG.E.64 R22, desc[UR10][R22.64] ;  /* 0x0000000a16167981 */ /* 0x000ea2000c1e1b00 */
[----:B------:R-:W-:-:S04]  /*02b0*/  IADD3 R8, P0, PT, R0, R28, RZ ;  /* 0x0000001c00087210 */ /* 0x000fc80007f1e0ff */
[----:B------:R-:W-:Y:S02]  /*02c0*/  LEA.HI.X.SX32 R9, R28, R2, 0x1, P0 ;  /* 0x000000021c097211 */ /* 0x000fe400000f0eff */
[----:B------:R-:W-:-:S04]  /*02d0*/  LEA R12, P0, R8, UR12, 0x3 ;  /* 0x0000000c080c7c11 */ /* 0x000fc8000f8018ff */
[----:B------:R-:W-:Y:S01]  /*02e0*/  LEA.HI.X R13, R8, UR13, R9, 0x3, P0 ;  /* 0x0000000d080d7c11 */ /* 0x000fe200080f1c09 */
[----:B0-----:R-:W-:-:S05]  /*02f0*/  IMAD.WIDE R8, R11, 0x8, R6 ;  /* 0x000000080b087825 */ /* 0x001fca00078e0206 */
[----:B------:R-:W3:Y:S04]  /*0300*/  LDG.E.64 R12, desc[UR10][R12.64] ;  /* 0x0000000a0c0c7981 */ /* 0x000ee8000c1e1b00 */
[----:B------:R-:W4:Y:S04]  /*0310*/  LDG.E.64 R18, desc[UR10][R8.64+-0x20] ;  /* 0xffffe00a08127981 */ /* 0x000f28000c1e1b00 */
[----:B------:R-:W3:Y:S01]  /*0320*/  LDG.E.64 R10, desc[UR10][R8.64+-0x18] ;  /* 0xffffe80a080a7981 */ /* 0x000ee2000c1e1b00 */
[----:B--2---:R-:W-:-:S03]  /*0330*/  DFMA R20, R22, R20, R16 ;  /* 0x000000141614722b */ /* 0x004fc60000000010 */
[----:B------:R-:W2:Y:S01]  /*0340*/  LDG.E.64 R16, desc[UR10][R6.64+-0x18] ;  /* 0xffffe80a06107981 */ /* 0x000ea2000c1e1b00 */
[----:B----4-:R-:W-:Y:S01]  /*0350*/  DFMA R14, R22, R18, R14 ;  /* 0x00000012160e722b */ /* 0x010fe2000000000e */
[C---:B------:R-:W-:Y:S02]  /*0360*/  IADD3 R19, P0, PT, R0.reuse, R26, RZ ;  /* 0x0000001a00137210 */ /* 0x040fe40007f1e0ff */
[----:B------:R-:W4:Y:S05]  /*0370*/  LDG.E.64 R22, desc[UR10][R8.64+-0x10] ;  /* 0xfffff00a08167981 */ /* 0x000f2a000c1e1b00 */
[----:B---3--:R-:W-:Y:S01]  /*0380*/  DFMA R14, R12, R10, R14 ;  /* 0x0000000a0c0e722b */ /* 0x008fe2000000000e */
[----:B------:R-:W-:-:S04]  /*0390*/  IADD3 R10, P1, PT, R0, R24, RZ ;  /* 0x00000018000a7210 */ /* 0x000fc80007f3e0ff */
[-C--:B------:R-:W-:Y:S01]  /*03a0*/  LEA.HI.X.SX32 R11, R24, R2.reuse, 0x1, P1 ;  /* 0x00000002180b7211 */ /* 0x080fe200008f0eff */
[----:B--2---:R-:W-:Y:S01]  /*03b0*/  DFMA R16, R12, R16, R20 ;  /* 0x000000100c10722b */ /* 0x004fe20000000014 */
[----:B------:R-:W-:Y:S02]  /*03c0*/  LEA.HI.X.SX32 R20, R26, R2, 0x1, P0 ;  /* 0x000000021a147211 */ /* 0x000fe400000f0eff */
[----:B------:R-:W-:-:S04]  /*03d0*/  LEA R18, P0, R19, UR12, 0x3 ;  /* 0x0000000c13127c11 */ /* 0x000fc8000f8018ff */
[----:B------:R-:W-:Y:S02]  /*03e0*/  LEA.HI.X R19, R19, UR13, R20, 0x3, P0 ;  /* 0x0000000d13137c11 */ /* 0x000fe400080f1c14 */
[----:B------:R-:W-:-:S03]  /*03f0*/  LEA R20, P0, R10, UR12, 0x3 ;  /* 0x0000000c0a147c11 */ /* 0x000fc6000f8018ff */
[----:B------:R-:W4:Y:S01]  /*0400*/  LDG.E.64 R12, desc[UR10][R18.64] ;  /* 0x0000000a120c7981 */ /* 0x000f22000c1e1b00 */
[----:B------:R-:W-:-:S03]  /*0410*/  LEA.HI.X R21, R10, UR13, R11, 0x3, P0 ;  /* 0x0000000d0a157c11 */ /* 0x000fc600080f1c0b */
[----:B------:R-:W2:Y:S04]  /*0420*/  LDG.E.64 R10, desc[UR10][R6.64+-0x10] ;  /* 0xfffff00a060a7981 */ /* 0x000ea8000c1e1b00 */
[----:B------:R-:W3:Y:S04]  /*0430*/  LDG.E.64 R20, desc[UR10][R20.64] ;  /* 0x0000000a14147981 */ /* 0x000ee8000c1e1b00 */
[----:B------:R-:W3:Y:S01]  /*0440*/  LDG.E.64 R18, desc[UR10][R6.64+-0x8] ;  /* 0xfffff80a06127981 */ /* 0x000ee2000c1e1b00 */
[C---:B----4-:R-:W-:Y:S02]  /*0450*/  DFMA R22, R12.reuse, R22, R14 ;  /* 0x000000160c16722b */ /* 0x050fe4000000000e */
[----:B--2---:R-:W-:Y:S01]  /*0460*/  DFMA R10, R12, R10, R16 ;  /* 0x0000000a0c0a722b */ /* 0x004fe20000000010 */
[----:B------:R-:W-:Y:S01]  /*0470*/  IADD3 R12, P0, PT, R0, R29, RZ ;  /* 0x0000001d000c7210 */ /* 0x000fe20007f1e0ff */
[----:B------:R-:W2:Y:S03]  /*0480*/  LDG.E.64 R16, desc[UR10][R8.64+-0x8] ;  /* 0xfffff80a08107981 */ /* 0x000ea6000c1e1b00 */
[----:B------:R-:W-:-:S02]  /*0490*/  LEA.HI.X.SX32 R13, R29, R2, 0x1, P0 ;  /* 0x000000021d0d7211 */ /* 0x000fc400000f0eff */
[----:B------:R-:W-:-:S04]  /*04a0*/  LEA R14, P0, R12, UR12, 0x3 ;  /* 0x0000000c0c0e7c11 */ /* 0x000fc8000f8018ff */
[----:B------:R-:W-:Y:S01]  /*04b0*/  LEA.HI.X R15, R12, UR13, R13, 0x3, P0 ;  /* 0x0000000d0c0f7c11 */ /* 0x000fe200080f1c0d */
[C---:B---3--:R-:W-:Y:S01]  /*04c0*/  DFMA R18, R20.reuse, R18, R10 ;  /* 0x000000121412722b */ /* 0x048fe2000000000a */
[----:B------:R-:W3:Y:S04]  /*04d0*/  LDG.E.64 R12, desc[UR10][R8.64] ;  /* 0x0000000a080c7981 */ /* 0x000ee8000c1e1b00 */
[----:B------:R-:W3:Y:S04]  /*04e0*/  LDG.E.64 R14, desc[UR10][R14.64] ;  /* 0x0000000a0e0e7981 */ /* 0x000ee8000c1e1b00 */
[----:B------:R-:W4:Y:S01]  /*04f0*/  LDG.E.64 R10, desc[UR10][R6.64] ;  /* 0x0000000a060a7981 */ /* 0x000f22000c1e1b00 */
[----:B--2---:R-:W-:-:S03]  /*0500*/  DFMA R16, R20, R16, R22 ;  /* 0x000000101410722b */ /* 0x004fc60000000016 */
[----:B------:R-:W2:Y:S05]  /*0510*/  LDG.E.64 R22, desc[UR10][R6.64+0x10] ;  /* 0x0000100a06167981 */ /* 0x000eaa000c1e1b00 */
[C---:B---3--:R-:W-:Y:S02]  /*0520*/  DFMA R12, R14.reuse, R12, R16 ;  /* 0x0000000c0e0c722b */ /* 0x048fe40000000010 */
[----:B----4-:R-:W-:Y:S01]  /*0530*/  DFMA R10, R14, R10, R18 ;  /* 0x0000000a0e0a722b */ /* 0x010fe20000000012 */
[C---:B------:R-:W-:Y:S02]  /*0540*/  IADD3 R18, P0, PT, R0.reuse, R27, RZ ;  /* 0x0000001b00127210 */ /* 0x040fe40007f1e0ff */
[----:B------:R-:W-:-:S02]  /*0550*/  IADD3 R19, P1, PT, R0, R25, RZ ;  /* 0x0000001900137210 */ /* 0x000fc40007f3e0ff */
[-C--:B------:R-:W-:Y:S02]  /*0560*/  LEA.HI.X.SX32 R17, R27, R2.reuse, 0x1, P0 ;  /* 0x000000021b117211 */ /* 0x080fe400000f0eff */
[C---:B------:R-:W-:Y:S02]  /*0570*/  LEA R16, P0, R18.reuse, UR12, 0x3 ;  /* 0x0000000c12107c11 */ /* 0x040fe4000f8018ff */
[----:B------:R-:W-:Y:S02]  /*0580*/  LEA.HI.X.SX32 R14, R25, R2, 0x1, P1 ;  /* 0x00000002190e7211 */ /* 0x000fe400008f0eff */
[----:B------:R-:W-:Y:S02]  /*0590*/  LEA.HI.X R17, R18, UR13, R17, 0x3, P0 ;  /* 0x0000000d12117c11 */ /* 0x000fe400080f1c11 */
[----:B------:R-:W-:-:S04]  /*05a0*/  LEA R20, P0, R19, UR12, 0x3 ;  /* 0x0000000c13147c11 */ /* 0x000fc8000f8018ff */
[----:B------:R-:W-:Y:S02]  /*05b0*/  LEA.HI.X R21, R19, UR13, R14, 0x3, P0 ;  /* 0x0000000d13157c11 */ /* 0x000fe400080f1c0e */
[----:B------:R-:W3:Y:S04]  /*05c0*/  LDG.E.64 R14, desc[UR10][R16.64] ;  /* 0x0000000a100e7981 */ /* 0x000ee8000c1e1b00 */
[----:B------:R-:W3:Y:S04]  /*05d0*/  LDG.E.64 R18, desc[UR10][R8.64+0x8] ;  /* 0x0000080a08127981 */ /* 0x000ee8000c1e1b00 */
[----:B------:R-:W2:Y:S04]  /*05e0*/  LDG.E.64 R20, desc[UR10][R20.64] ;  /* 0x0000000a14147981 */ /* 0x000ea8000c1e1b00 */
[----:B------:R-:W4:Y:S01]  /*05f0*/  LDG.E.64 R16, desc[UR10][R6.64+0x8] ;  /* 0x0000080a06107981 */ /* 0x000f22000c1e1b00 */
[C---:B---3--:R-:W-:Y:S01]  /*0600*/  DFMA R18, R14.reuse, R18, R12 ;  /* 0x000000120e12722b */ /* 0x048fe2000000000c */
[----:B------:R-:W-:Y:S01]  /*0610*/  IADD3 R13, P0, PT, R0, R5, RZ ;  /* 0x00000005000d7210 */ /* 0x000fe20007f1e0ff */
[----:B----4-:R-:W-:-:S03]  /*0620*/  DFMA R10, R14, R16, R10 ;  /* 0x000000100e0a722b */ /* 0x010fc6000000000a */
[----:B------:R-:W-:Y:S01]  /*0630*/  LEA.HI.X.SX32 R14, R5, R2, 0x1, P0 ;  /* 0x00000002050e7211 */ /* 0x000fe200000f0eff */
[----:B------:R0:W3:Y:S01]  /*0640*/  LDG.E.64 R16, desc[UR10][R6.64+0x18] ;  /* 0x0000180a06107981 */ /* 0x0000e2000c1e1b00 */
[----:B------:R-:W-:-:S03]  /*0650*/  LEA R12, P0, R13, UR12, 0x3 ;  /* 0x0000000c0d0c7c11 */ /* 0x000fc6000f8018ff */
[----:B--2---:R-:W-:Y:S01]  /*0660*/  DFMA R22, R20, R22, R10 ;  /* 0x000000161416722b */ /* 0x004fe2000000000a */
[----:B------:R-:W-:Y:S01]  /*0670*/  LEA.HI.X R13, R13, UR13, R14, 0x3, P0 ;  /* 0x0000000d0d0d7c11 */ /* 0x000fe200080f1c0e */
[----:B------:R-:W2:Y:S04]  /*0680*/  LDG.E.64 R10, desc[UR10][R8.64+0x10] ;  /* 0x0000100a080a7981 */ /* 0x000ea8000c1e1b00 */
[----:B------:R-:W4:Y:S04]  /*0690*/  LDG.E.64 R14, desc[UR10][R8.64+0x18] ;  /* 0x0000180a080e7981 */ /* 0x000f28000c1e1b00 */
[----:B------:R-:W3:Y:S01]  /*06a0*/  LDG.E.64 R12, desc[UR10][R12.64] ;  /* 0x0000000a0c0c7981 */ /* 0x000ee2000c1e1b00 */
[----:B------:R-:W-:-:S04]  /*06b0*/  UIADD3 UR8, UPT, UPT, UR8, 0x8, URZ ;  /* 0x0000000808087890 */ /* 0x000fc8000fffe0ff */
[----:B------:R-:W-:Y:S01]  /*06c0*/  UISETP.NE.AND UP0, UPT, UR8, URZ, UPT ;  /* 0x000000ff0800728c */ /* 0x000fe2000bf05270 */
[----:B0-----:R-:W-:Y:S01]  /*06d0*/  IADD3 R6, P0, PT, R6, 0x40, RZ ;  /* 0x0000004006067810 */ /* 0x001fe20007f1e0ff */
[C---:B------:R-:W-:Y:S02]  /*06e0*/  IMAD R3, R4.reuse, 0x8, R3 ;  /* 0x0000000804037824 */ /* 0x040fe400078e0203 */
[C---:B------:R-:W-:Y:S02]  /*06f0*/  IMAD R5, R4.reuse, 0x8, R5 ;  /* 0x0000000804057824 */ /* 0x040fe400078e0205 */
[C---:B------:R-:W-:Y:S02]  /*0700*/  IMAD R25, R4.reuse, 0x8, R25 ;  /* 0x0000000804197824 */ /* 0x040fe400078e0219 */
[C---:B------:R-:W-:Y:S02]  /*0710*/  IMAD R27, R4.reuse, 0x8, R27 ;  /* 0x00000008041b7824 */ /* 0x040fe400078e021b */
[----:B------:R-:W-:-:S02]  /*0720*/  IMAD R29, R4, 0x8, R29 ;  /* 0x00000008041d7824 */ /* 0x000fc400078e021d */
[C---:B------:R-:W-:Y:S02]  /*0730*/  IMAD R24, R4.reuse, 0x8, R24 ;  /* 0x0000000804187824 */ /* 0x040fe400078e0218 */
[C---:B------:R-:W-:Y:S02]  /*0740*/  IMAD R26, R4.reuse, 0x8, R26 ;  /* 0x00000008041a7824 */ /* 0x040fe400078e021a */
[----:B------:R-:W-:Y:S01]  /*0750*/  IMAD R28, R4, 0x8, R28 ;  /* 0x00000008041c7824 */ /* 0x000fe200078e021c */
[----:B--2---:R-:W-:Y:S02]  /*0760*/  DFMA R10, R20, R10, R18 ;  /* 0x0000000a140a722b */ /* 0x004fe40000000012 */
[----:B---3--:R-:W-:-:S06]  /*0770*/  DFMA R16, R12, R16, R22 ;  /* 0x000000100c10722b */ /* 0x008fcc0000000016 */
[----:B----4-:R-:W-:Y:S01]  /*0780*/  DFMA R14, R12, R14, R10 ;  /* 0x0000000e0c0e722b */ /* 0x010fe2000000000a */
[----:B------:R-:W-:Y:S01]  /*0790*/  IMAD.X R11, RZ, RZ, R7, P0 ;  /* 0x000000ffff0b7224 */ /* 0x000fe200000e0607 */
[----:B------:R-:W-:Y:S09]  /*07a0*/  BRA.U UP0, `(.L_x_49) ;  /* 0xfffffff900a07547 */ /* 0x000ff2000b83ffff */
[----:B------:R-:W-:-:S07]  /*07b0*/  IMAD.U32 R3, RZ, RZ, UR7 ;  /* 0x00000007ff037e24 */ /* 0x000fce000f8e00ff */
.L_x_48:
[----:B------:R-:W-:-:S09]  /*07c0*/  ULOP3.LUT UP0, UR4, UR6, 0x7, URZ, 0xc0, !UPT ;  /* 0x0000000706047892 */ /* 0x000fd2000f80c0ff */
[----:B------:R-:W-:Y:S05]  /*07d0*/  BRA.U !UP0, `(.L_x_47) ;  /* 0x0000000508907547 */ /* 0x000fea000b800000 */
[----:B------:R-:W-:Y:S02]  /*07e0*/  UISETP.GE.U32.AND UP0, UPT, UR4, 0x4, UPT ;  /* 0x000000040400788c */ /* 0x000fe4000bf06070 */
[----:B------:R-:W-:-:S04]  /*07f0*/  ULOP3.LUT UR5, UR6, 0x3, URZ, 0xc0, !UPT ;  /* 0x0000000306057892 */ /* 0x000fc8000f8ec0ff */
[----:B------:R-:W-:-:S03]  /*0800*/  UISETP.NE.AND UP1, UPT, UR5, URZ, UPT ;  /* 0x000000ff0500728c */ /* 0x000fc6000bf25270 */
[----:B------:R-:W-:Y:S08]  /*0810*/  BRA.U !UP0, `(.L_x_50) ;  /* 0x0000000108bc7547 */ /* 0x000ff0000b800000 */
[----:B------:R-:W0:Y:S01]  /*0820*/  LDCU UR4, c[0x0][0x398] ;  /* 0x00007300ff0477ac */ /* 0x000e220008000800 */
[----:B------:R-:W1:Y:S01]  /*0830*/  LDC.64 R6, c[0x0][0x3a0] ;  /* 0x0000e800ff067b82 */ /* 0x000e620000000a00 */
[----:B------:R-:W2:Y:S07]  /*0840*/  LDCU.64 UR8, c[0x0][0x390] ;  /* 0x00007200ff0877ac */ /* 0x000eae0008000a00 */
[----:B------:R-:W3:Y:S01]  /*0850*/  LDC R9, c[0x0][0x3a8] ;  /* 0x0000ea00ff097b82 */ /* 0x000ee20000000800 */
[----:B0-----:R-:W-:-:S05]  /*0860*/  IMAD R19, R3, UR4, RZ ;  /* 0x0000000403137c24 */ /* 0x001fca000f8e02ff */
[----:B------:R-:W-:Y:S01]  /*0870*/  IADD3 R4, P0, PT, R0, R19, RZ ;  /* 0x0000001300047210 */ /* 0x000fe20007f1e0ff */
[----:B-1----:R-:W-:-:S03]  /*0880*/  IMAD.WIDE.U32 R6, R3, 0x8, R6 ;  /* 0x0000000803067825 */ /* 0x002fc600078e0006 */
[----:B------:R-:W-:Y:S02]  /*0890*/  LEA.HI.X.SX32 R5, R19, R2, 0x1, P0 ;  /* 0x0000000213057211 */ /* 0x000fe400000f0eff */
[C---:B--2---:R-:W-:Y:S01]  /*08a0*/  LEA R10, P0, R4.reuse, UR8, 0x3 ;  /* 0x00000008040a7c11 */ /* 0x044fe2000f8018ff */
[----:B------:R-:W2:Y:S03]  /*08b0*/  LDG.E.64 R22, desc[UR10][R6.64+0x8] ;  /* 0x0000080a06167981 */ /* 0x000ea6000c1e1b00 */
[----:B------:R-:W-:Y:S01]  /*08c0*/  LEA.HI.X R11, R4, UR9, R5, 0x3, P0 ;  /* 0x00000009040b7c11 */ /* 0x000fe200080f1c05 */
[----:B---3--:R-:W-:Y:S01]  /*08d0*/  IMAD.WIDE R4, R9, 0x8, R6 ;  /* 0x0000000809047825 */ /* 0x008fe200078e0206 */
[----:B------:R-:W3:Y:S04]  /*08e0*/  LDG.E.64 R26, desc[UR10][R6.64+0x18] ;  /* 0x0000180a061a7981 */ /* 0x000ee8000c1e1b00 */
[----:B------:R-:W4:Y:S04]  /*08f0*/  LDG.E.64 R8, desc[UR10][R6.64] ;  /* 0x0000000a06087981 */ /* 0x000f28000c1e1b00 */
[----:B------:R-:W4:Y:S04]  /*0900*/  LDG.E.64 R10, desc[UR10][R10.64] ;  /* 0x0000000a0a0a7981 */ /* 0x000f28000c1e1b00 */
[----:B------:R-:W5:Y:S01]  /*0910*/  LDG.E.64 R12, desc[UR10][R4.64] ;  /* 0x0000000a040c7981 */ /* 0x000f62000c1e1b00 */
[----:B------:R-:W-:-:S03]  /*0920*/  VIADD R19, R19, UR4 ;  /* 0x0000000413137c36 */ /* 0x000fc60008000000 */
[----:B------:R-:W3:Y:S01]  /*0930*/  LDG.E.64 R28, desc[UR10][R4.64+0x18] ;  /* 0x0000180a041c7981 */ /* 0x000ee2000c1e1b00 */
[----:B------:R-:W-:Y:S01]  /*0940*/  VIADD R25, R19, UR4 ;  /* 0x0000000413197c36 */ /* 0x000fe20008000000 */
[----:B------:R-:W-:-:S04]  /*0950*/  IADD3 R20, P0, PT, R0, R19, RZ ;  /* 0x0000001300147210 */ /* 0x000fc80007f1e0ff */
[----:B------:R-:W-:Y:S02]  /*0960*/  LEA.HI.X.SX32 R21, R19, R2, 0x1, P0 ;  /* 0x0000000213157211 */ /* 0x000fe400000f0eff */
[----:B------:R-:W-:-:S04]  /*0970*/  LEA R18, P0, R20, UR8, 0x3 ;  /* 0x0000000814127c11 */ /* 0x000fc8000f8018ff */
[----:B------:R-:W-:Y:S02]  /*0980*/  LEA.HI.X R19, R20, UR9, R21, 0x3, P0 ;  /* 0x0000000914137c11 */ /* 0x000fe400080f1c15 */
[----:B------:R-:W3:Y:S04]  /*0990*/  LDG.E.64 R20, desc[UR10][R4.64+0x8] ;  /* 0x0000080a04147981 */ /* 0x000ee8000c1e1b00 */
[----:B------:R-:W2:Y:S01]  /*09a0*/  LDG.E.64 R18, desc[UR10][R18.64] ;  /* 0x0000000a12127981 */ /* 0x000ea2000c1e1b00 */
[C---:B----4-:R-:W-:Y:S01]  /*09b0*/  DFMA R16, R10.reuse, R8, R16 ;  /* 0x000000080a10722b */ /* 0x050fe20000000010 */
[----:B------:R-:W-:Y:S01]  /*09c0*/  VIADD R9, R25, UR4 ;  /* 0x0000000419097c36 */ /* 0x000fe20008000000 */
[----:B-----5:R-:W-:Y:S01]  /*09d0*/  DFMA R14, R10, R12, R14 ;  /* 0x0000000c0a0e722b */ /* 0x020fe2000000000e */
[----:B------:R-:W-:-:S03]  /*09e0*/  IADD3 R12, P1, PT, R0, R25, RZ ;  /* 0x00000019000c7210 */ /* 0x000fc60007f3e0ff */
[----:B------:R-:W-:Y:S02]  /*09f0*/  IADD3 R10, P0, PT, R0, R9, RZ ;  /* 0x00000009000a7210 */ /* 0x000fe40007f1e0ff */
[-C--:B------:R-:W-:Y:S02]  /*0a00*/  LEA.HI.X.SX32 R25, R25, R2.reuse, 0x1, P1 ;  /* 0x0000000219197211 */ /* 0x080fe400008f0eff */
[C---:B------:R-:W-:Y:S02]  /*0a10*/  LEA R8, P1, R12.reuse, UR8, 0x3 ;  /* 0x000000080c087c11 */ /* 0x040fe4000f8218ff */
[----:B------:R-:W-:Y:S02]  /*0a20*/  LEA.HI.X.SX32 R11, R9, R2, 0x1, P0 ;  /* 0x00000002090b7211 */ /* 0x000fe400000f0eff */
[----:B------:R-:W-:Y:S02]  /*0a30*/  LEA.HI.X R9, R12, UR9, R25, 0x3, P1 ;  /* 0x000000090c097c11 */ /* 0x000fe400088f1c19 */
[C---:B------:R-:W-:Y:S01]  /*0a40*/  LEA R24, P0, R10.reuse, UR8, 0x3 ;  /* 0x000000080a187c11 */ /* 0x040fe2000f8018ff */
[----:B------:R-:W4:Y:S03]  /*0a50*/  LDG.E.64 R12, desc[UR10][R6.64+0x10] ;  /* 0x0000100a060c7981 */ /* 0x000f26000c1e1b00 */
[----:B------:R-:W-:Y:S01]  /*0a60*/  LEA.HI.X R25, R10, UR9, R11, 0x3, P0 ;  /* 0x000000090a197c11 */ /* 0x000fe200080f1c0b */
[----:B------:R-:W4:Y:S04]  /*0a70*/  LDG.E.64 R8, desc[UR10][R8.64] ;  /* 0x0000000a08087981 */ /* 0x000f28000c1e1b00 */
[----:B------:R-:W5:Y:S04]  /*0a80*/  LDG.E.64 R10, desc[UR10][R4.64+0x10] ;  /* 0x0000100a040a7981 */ /* 0x000f68000c1e1b00 */
[----:B------:R-:W5:Y:S01]  /*0a90*/  LDG.E.64 R24, desc[UR10][R24.64] ;  /* 0x0000000a18187981 */ /* 0x000f62000c1e1b00 */
[----:B--2---:R-:W-:-:S02]  /*0aa0*/  DFMA R16, R18, R22, R16 ;  /* 0x000000161210722b */ /* 0x004fc40000000010 */
[----:B---3--:R-:W-:Y:S01]  /*0ab0*/  DFMA R14, R18, R20, R14 ;  /* 0x00000014120e722b */ /* 0x008fe2000000000e */
[----:B------:R-:W-:-:S05]  /*0ac0*/  VIADD R3, R3, 0x4 ;  /* 0x0000000403037836 */ /* 0x000fca0000000000 */
[C---:B----4-:R-:W-:Y:S02]  /*0ad0*/  DFMA R16, R8.reuse, R12, R16 ;  /* 0x0000000c0810722b */ /* 0x050fe40000000010 */
[----:B-----5:R-:W-:-:S06]  /*0ae0*/  DFMA R14, R8, R10, R14 ;  /* 0x0000000a080e722b */ /* 0x020fcc000000000e */
[C---:B------:R-:W-:Y:S02]  /*0af0*/  DFMA R16, R24.reuse, R26, R16 ;  /* 0x0000001a1810722b */ /* 0x040fe40000000010 */
[----:B------:R-:W-:-:S11]  /*0b00*/  DFMA R14, R24, R28, R14 ;  /* 0x0000001c180e722b */ /* 0x000fd6000000000e */
.L_x_50:
[----:B------:R-:W-:Y:S05]  /*0b10*/  BRA.U !UP1, `(.L_x_47) ;  /* 0x0000000109c07547 */ /* 0x000fea000b800000 */
[----:B------:R-:W-:Y:S02]  /*0b20*/  UISETP.NE.AND UP0, UPT, UR5, 0x1, UPT ;  /* 0x000000010500788c */ /* 0x000fe4000bf05270 */
[----:B------:R-:W-:-:S04]  /*0b30*/  ULOP3.LUT UR4, UR6, 0x1, URZ, 0xc0, !UPT ;  /* 0x0000000106047892 */ /* 0x000fc8000f8ec0ff */
[----:B------:R-:W-:-:S03]  /*0b40*/  UISETP.NE.U32.AND UP1, UPT, UR4, 0x1, UPT ;  /* 0x000000010400788c */ /* 0x000fc6000bf25070 */
[----:B------:R-:W-:Y:S08]  /*0b50*/  BRA.U !UP0, `(.L_x_51) ;  /* 0x00000001086c7547 */ /* 0x000ff0000b800000 */
[----:B------:R-:W0:Y:S01]  /*0b60*/  LDCU UR4, c[0x0][0x398] ;  /* 0x00007300ff0477ac */ /* 0x000e220008000800 */
[----:B------:R-:W1:Y:S01]  /*0b70*/  LDC.64 R12, c[0x0][0x3a0] ;  /* 0x0000e800ff0c7b82 */ /* 0x000e620000000a00 */
[----:B------:R-:W2:Y:S07]  /*0b80*/  LDCU.64 UR6, c[0x0][0x390] ;  /* 0x00007200ff0677ac */ /* 0x000eae0008000a00 */
[----:B------:R-:W3:Y:S01]  /*0b90*/  LDC R19, c[0x0][0x3a8] ;  /* 0x0000ea00ff137b82 */ /* 0x000ee20000000800 */
[----:B0-----:R-:W-:-:S04]  /*0ba0*/  IMAD R5, R3, UR4, RZ ;  /* 0x0000000403057c24 */ /* 0x001fc8000f8e02ff */
[----:B------:R-:W-:Y:S01]  /*0bb0*/  VIADD R9, R5, UR4 ;  /* 0x0000000405097c36 */ /* 0x000fe20008000000 */
[----:B------:R-:W-:Y:S01]  /*0bc0*/  IADD3 R4, P0, PT, R0, R5, RZ ;  /* 0x0000000500047210 */ /* 0x000fe20007f1e0ff */
[----:B-1----:R-:W-:-:S03]  /*0bd0*/  IMAD.WIDE.U32 R12, R3, 0x8, R12 ;  /* 0x00000008030c7825 */ /* 0x002fc600078e000c */
[-C--:B------:R-:W-:Y:S02]  /*0be0*/  LEA.HI.X.SX32 R5, R5, R2.reuse, 0x1, P0 ;  /* 0x0000000205057211 */ /* 0x080fe400000f0eff */
[----:B--2---:R-:W-:Y:S01]  /*0bf0*/  LEA R6, P0, R4, UR6, 0x3 ;  /* 0x0000000604067c11 */ /* 0x004fe2000f8018ff */
[----:B------:R-:W2:Y:S01]  /*0c00*/  LDG.E.64 R10, desc[UR10][R12.64] ;  /* 0x0000000a0c0a7981 */ /* 0x000ea2000c1e1b00 */
[----:B------:R-:W-:Y:S02]  /*0c10*/  IADD3 R21, P1, PT, R0, R9, RZ ;  /* 0x0000000900157210 */ /* 0x000fe40007f3e0ff */
[----:B------:R-:W-:Y:S01]  /*0c20*/  LEA.HI.X R7, R4, UR7, R5, 0x3, P0 ;  /* 0x0000000704077c11 */ /* 0x000fe200080f1c05 */
[----:B---3--:R-:W-:Y:S01]  /*0c30*/  IMAD.WIDE R18, R19, 0x8, R12 ;  /* 0x0000000813127825 */ /* 0x008fe200078e020c */
[----:B------:R-:W-:Y:S02]  /*0c40*/  LEA.HI.X.SX32 R4, R9, R2, 0x1, P1 ;  /* 0x0000000209047211 */ /* 0x000fe400008f0eff */
[----:B------:R-:W-:-:S02]  /*0c50*/  LEA R20, P0, R21, UR6, 0x3 ;  /* 0x0000000615147c11 */ /* 0x000fc4000f8018ff */
[----:B------:R-:W2:Y:S02]  /*0c60*/  LDG.E.64 R6, desc[UR10][R6.64] ;  /* 0x0000000a06067981 */ /* 0x000ea4000c1e1b00 */
[----:B------:R-:W-:Y:S02]  /*0c70*/  LEA.HI.X R21, R21, UR7, R4, 0x3, P0 ;  /* 0x0000000715157c11 */ /* 0x000fe400080f1c04 */
[----:B------:R-:W3:Y:S04]  /*0c80*/  LDG.E.64 R8, desc[UR10][R18.64] ;  /* 0x0000000a12087981 */ /* 0x000ee8000c1e1b00 */
[----:B------:R-:W4:Y:S04]  /*0c90*/  LDG.E.64 R4, desc[UR10][R12.64+0x8] ;  /* 0x0000080a0c047981 */ /* 0x000f28000c1e1b00 */
[----:B------:R-:W4:Y:S04]  /*0ca0*/  LDG.E.64 R20, desc[UR10][R20.64] ;  /* 0x0000000a14147981 */ /* 0x000f28000c1e1b00 */
[----:B------:R-:W5:Y:S01]  /*0cb0*/  LDG.E.64 R22, desc[UR10][R18.64+0x8] ;  /* 0x0000080a12167981 */ /* 0x000f62000c1e1b00 */
[----:B------:R-:W-:Y:S01]  /*0cc0*/  VIADD R3, R3, 0x2 ;  /* 0x0000000203037836 */ /* 0x000fe20000000000 */
[----:B--2---:R-:W-:-:S02]  /*0cd0*/  DFMA R10, R6, R10, R16 ;  /* 0x0000000a060a722b */ /* 0x004fc40000000010 */
[----:B---3--:R-:W-:-:S06]  /*0ce0*/  DFMA R8, R6, R8, R14 ;  /* 0x000000080608722b */ /* 0x008fcc000000000e */
[C---:B----4-:R-:W-:Y:S02]  /*0cf0*/  DFMA R16, R20.reuse, R4, R10 ;  /* 0x000000041410722b */ /* 0x050fe4000000000a */
[----:B-----5:R-:W-:-:S11]  /*0d00*/  DFMA R14, R20, R22, R8 ;  /* 0x00000016140e722b */ /* 0x020fd60000000008 */
.L_x_51:
[----:B------:R-:W-:Y:S05]  /*0d10*/  BRA.U UP1, `(.L_x_47) ;  /* 0x0000000101407547 */ /* 0x000fea000b800000 */
        /* <DEDUP_REMOVED lines=8> */
[----:B--2---:R-:W-:-:S04]  /*0da0*/  LEA R4, P0, R8, UR6, 0x3 ;  /* 0x0000000608047c11 */ /* 0x004fc8000f8018ff */
[----:B------:R-:W-:Y:S01]  /*0db0*/  LEA.HI.X R5, R8, UR7, R5, 0x3, P0 ;  /* 0x0000000708057c11 */ /* 0x000fe200080f1c05 */
[----:B---3--:R-:W-:Y:S02]  /*0dc0*/  IMAD.WIDE R8, R9, 0x8, R6 ;  /* 0x0000000809087825 */ /* 0x008fe400078e0206 */
[----:B------:R-:W2:Y:S04]  /*0dd0*/  LDG.E.64 R6, desc[UR10][R6.64] ;  /* 0x0000000a06067981 */ /* 0x000ea8000c1e1b00 */
[----:B------:R-:W2:Y:S04]  /*0de0*/  LDG.E.64 R4, desc[UR10][R4.64] ;  /* 0x0000000a04047981 */ /* 0x000ea8000c1e1b00 */
[----:B------:R-:W3:Y:S01]  /*0df0*/  LDG.E.64 R8, desc[UR10][R8.64] ;  /* 0x0000000a08087981 */ /* 0x000ee2000c1e1b00 */
[----:B--2---:R-:W-:-:S02]  /*0e00*/  DFMA R16, R4, R6, R16 ;  /* 0x000000060410722b */ /* 0x004fc40000000010 */
[----:B---3--:R-:W-:-:S11]  /*0e10*/  DFMA R14, R4, R8, R14 ;  /* 0x00000008040e722b */ /* 0x008fd6000000000e */
.L_x_47:
[----:B------:R-:W0:Y:S01]  /*0e20*/  LDCU.64 UR4, c[0x0][0x3b0] ;  /* 0x00007600ff0477ac */ /* 0x000e220008000a00 */
[----:B------:R-:W1:Y:S01]  /*0e30*/  LDC R3, c[0x0][0x3b8] ;  /* 0x0000ee00ff037b82 */ /* 0x000e620000000800 */
[----:B0-----:R-:W-:-:S04]  /*0e40*/  LEA R4, P0, R0, UR4, 0x3 ;  /* 0x0000000400047c11 */ /* 0x001fc8000f8018ff */
[----:B------:R-:W-:-:S03]  /*0e50*/  LEA.HI.X R5, R0, UR5, R2, 0x3, P0 ;  /* 0x0000000500057c11 */ /* 0x000fc600080f1c02 */
[----:B-1----:R-:W-:Y:S02]  /*0e60*/  IMAD.WIDE R2, R3, 0x8, R4 ;  /* 0x0000000803027825 */ /* 0x002fe400078e0204 */
[----:B------:R-:W-:Y:S04]  /*0e70*/  STG.E.64 desc[UR10][R4.64], R16 ;  /* 0x0000001004007986 */ /* 0x000fe8000c101b0a */
[----:B------:R-:W-:Y:S01]  /*0e80*/  STG.E.64 desc[UR10][R2.64], R14 ;  /* 0x0000000e02007986 */ /* 0x000fe2000c101b0a */
[----:B------:R-:W-:Y:S05]  /*0e90*/  EXIT ;  /* 0x000000000000794d */ /* 0x000fea0003800000 */
.L_x_52:
        /* <DEDUP_REMOVED lines=14> */
.L_x_69:


//--------------------- .text._Z13dgemm_kernel2iiiPdiS_iS_i --------------------------
	.section	.text._Z13dgemm_kernel2iiiPdiS_iS_i,"ax",@progbits
	.align	128
        .global         _Z13dgemm_kernel2iiiPdiS_iS_i
        .type           _Z13dgemm_kernel2iiiPdiS_iS_i,@function
        .size           _Z13dgemm_kernel2iiiPdiS_iS_i,(.L_x_70 - _Z13dgemm_kernel2iiiPdiS_iS_i)
        .other          _Z13dgemm_kernel2iiiPdiS_iS_i,@"STO_CUDA_ENTRY STV_DEFAULT"
_Z13dgemm_kernel2iiiPdiS_iS_i:
.text._Z13dgemm_kernel2iiiPdiS_iS_i:
[----:B------:R-:W-:Y:S08]  /*0000*/  LDC R1, c[0x0][0x37c] ;  /* 0x0000df00ff017b82 */ /* 0x000ff00000000800 */
[----:B------:R-:W0:Y:S01]  /*0010*/  LDC R4, c[0x0][0x384] ;  /* 0x0000e100ff047b82 */ /* 0x000e220000000800 */
[----:B------:R-:W1:Y:S07]  /*0020*/  S2R R3, SR_TID.X ;  /* 0x0000000000037919 */ /* 0x000e6e0000002100 */
[----:B------:R-:W2:Y:S08]  /*0030*/  LDC R0, c[0x0][0x360] ;  /* 0x0000d800ff007b82 */ /* 0x000eb00000000800 */
[----:B------:R-:W3:Y:S01]  /*0040*/  S2UR UR4, SR_CTAID.X ;  /* 0x00000000000479c3 */ /* 0x000ee20000002500 */
[----:B0-----:R-:W-:-:S13]  /*0050*/  ISETP.GE.AND P0, PT, R4, 0x1, PT ;  /* 0x000000010400780c */ /* 0x001fda0003f06270 */
[----:B-123--:R-:W-:Y:S05]  /*0060*/  @!P0 EXIT ;  /* 0x000000000000894d */ /* 0x00efea0003800000 */
[----:B------:R-:W0:Y:S01]  /*0070*/  LDCU UR6, c[0x0][0x388] ;  /* 0x00007100ff0677ac */ /* 0x000e220008000800 */
[----:B------:R-:W-:Y:S01]  /*0080*/  IMAD R0, R0, UR4, R3 ;  /* 0x0000000400007c24 */ /* 0x000fe2000f8e0203 */
[----:B------:R-:W1:Y:S04]  /*0090*/  LDCU.64 UR16, c[0x0][0x358] ;  /* 0x00006b00ff1077ac */ /* 0x000e680008000a00 */
[----:B------:R-:W-:Y:S01]  /*00a0*/  SHF.R.S32.HI R2, RZ, 0x1f, R0 ;  /* 0x0000001fff027819 */ /* 0x000fe20000011400 */
[----:B0-----:R-:W-:-:S09]  /*00b0*/  UISETP.GE.AND UP0, UPT, UR6, 0x1, UPT ;  /* 0x000000010600788c */ /* 0x001fd2000bf06270 */
[----:B-1----:R-:W-:Y:S05]  /*00c0*/  BRA.U !UP0, `(.L_x_53) ;  /* 0x0000000d087c7547 */ /* 0x002fea000b800000 */
[----:B------:R-:W0:Y:S01]  /*00d0*/  LDCU UR7, c[0x0][0x398] ;  /* 0x00007300ff0777ac */ /* 0x000e220008000800 */
[----:B------:R-:W-:Y:S02]  /*00e0*/  ULOP3.LUT UR4, UR6, 0x7, URZ, 0xc0, !UPT ;  /* 0x0000000706047892 */ /* 0x000fe4000f8ec0ff */
[----:B------:R-:W-:Y:S02]  /*00f0*/  ULOP3.LUT UR6, UR6, 0x7ffffff8, URZ, 0xc0, !UPT ;  /* 0x7ffffff806067892 */ /* 0x000fe4000f8ec0ff */
[----:B------:R-:W-:-:S04]  /*0100*/  UIADD3 UR4, UPT, UPT, UR4, -0x1, URZ ;  /* 0xffffffff04047890 */ /* 0x000fc8000fffe0ff */
[----:B------:R-:W-:-:S03]  /*0110*/  UISETP.GE.U32.AND UP0, UPT, UR4, 0x3, UPT ;  /* 0x000000030400788c */ /* 0x000fc6000bf06070 */
[----:B------:R-:W-:Y:S01]  /*0120*/  UMOV UR4, URZ ;  /* 0x000000ff00047c82 */ /* 0x000fe20008000000 */
[----:B0-----:R-:W-:Y:S02]  /*0130*/  UIMAD UR18, UR7, 0x5, URZ ;  /* 0x00000005071278a4 */ /* 0x001fe4000f8e02ff */
[----:B------:R-:W-:Y:S02]  /*0140*/  USHF.L.U32 UR19, UR7, 0x2, URZ ;  /* 0x0000000207137899 */ /* 0x000fe400080006ff */
[----:B------:R-:W-:Y:S02]  /*0150*/  UIMAD UR20, UR7, 0x3, URZ ;  /* 0x00000003071478a4 */ /* 0x000fe4000f8e02ff */
[----:B------:R-:W-:-:S12]  /*0160*/  USHF.L.U32 UR7, UR7, 0x1, URZ ;  /* 0x0000000107077899 */ /* 0x000fd800080006ff */
.L_x_59:
[----:B0-----:R-:W0:Y:S01]  /*0170*/  LDCU UR8, c[0x0][0x388] ;  /* 0x00007100ff0877ac */ /* 0x001e220008000800 */
[----:B------:R-:W-:Y:S01]  /*0180*/  CS2R R22, SRZ ;  /* 0x0000000000167805 */ /* 0x000fe2000001ff00 */
[----:B------:R-:W1:Y:S01]  /*0190*/  LDCU UR5, c[0x0][0x3a8] ;  /* 0x00007500ff0577ac */ /* 0x000e620008000800 */
[----:B0-----:R-:W-:Y:S02]  /*01a0*/  UISETP.GE.U32.AND UP1, UPT, UR8, 0x8, UPT ;  /* 0x000000080800788c */ /* 0x001fe4000bf26070 */
[----:B-1----:R-:W-:-:S03]  /*01b0*/  UIMAD UR11, UR4, UR5, URZ ;  /* 0x00000005040b72a4 */ /* 0x002fc6000f8e02ff */
[----:B------:R-:W-:Y:S01]  /*01c0*/  UMOV UR5, URZ ;  /* 0x000000ff00057c82 */ /* 0x000fe20008000000 */
[----:B------:R-:W-:-:S03]  /*01d0*/  USHF.R.S32.HI UR12, URZ, 0x1f, UR11 ;  /* 0x0000001fff0c7899 */ /* 0x000fc6000801140b */
[----:B------:R-:W-:Y:S09]  /*01e0*/  BRA.U !UP1, `(.L_x_54) ;  /* 0x0000000509787547 */ /* 0x000ff2000b800000 */
[----:B------:R-:W0:Y:S01]  /*01f0*/  LDCU.64 UR8, c[0x0][0x3a0] ;  /* 0x00007400ff0877ac */ /* 0x000e220008000a00 */
[----:B------:R-:W1:Y:S01]  /*0200*/  LDC R7, c[0x0][0x398] ;  /* 0x0000e600ff077b82 */ /* 0x000e620000000800 */
[----:B------:R-:W-:Y:S01]  /*0210*/  IMAD.MOV.U32 R3, RZ, RZ, RZ ;  /* 0x000000ffff037224 */ /* 0x000fe200078e00ff */
[----:B------:R-:W-:Y:S01]  /*0220*/  CS2R R22, SRZ ;  /* 0x0000000000167805 */ /* 0x000fe2000001ff00 */
[----:B------:R-:W2:Y:S01]  /*0230*/  LDCU UR10, c[0x0][0x398] ;  /* 0x00007300ff0a77ac */ /* 0x000ea20008000800 */
[----:B------:R-:W-:Y:S02]  /*0240*/  IMAD.U32 R9, RZ, RZ, UR7 ;  /* 0x00000007ff097e24 */ /* 0x000fe4000f8e00ff */
[----:B------:R-:W-:Y:S01]  /*0250*/  IMAD.U32 R25, RZ, RZ, UR20 ;  /* 0x00000014ff197e24 */ /* 0x000fe2000f8e00ff */
[----:B------:R-:W-:Y:S01]  /*0260*/  UIADD3 UR13, UPT, UPT, -UR6, URZ, URZ ;  /* 0x000000ff060d7290 */ /* 0x000fe2000fffe1ff */
[----:B------:R-:W3:Y:S01]  /*0270*/  LDC R4, c[0x0][0x398] ;  /* 0x0000e600ff047b82 */ /* 0x000ee20000000800 */
[----:B------:R-:W-:Y:S01]  /*0280*/  IMAD.U32 R27, RZ, RZ, UR19 ;  /* 0x00000013ff1b7e24 */ /* 0x000fe2000f8e00ff */
[----:B------:R-:W4:Y:S01]  /*0290*/  LDCU.64 UR14, c[0x0][0x390] ;  /* 0x00007200ff0e77ac */ /* 0x000f220008000a00 */
[----:B------:R-:W-:Y:S01]  /*02a0*/  IMAD.U32 R29, RZ, RZ, UR18 ;  /* 0x00000012ff1d7e24 */ /* 0x000fe2000f8e00ff */
[----:B0-----:R-:W-:-:S04]  /*02b0*/  ULEA UR5, UP1, UR11, UR8, 0x3 ;  /* 0x000000080b057291 */ /* 0x001fc8000f8218ff */
[----:B------:R-:W-:Y:S02]  /*02c0*/  ULEA.HI.X UR8, UR11, UR9, UR12, 0x3, UP1 ;  /* 0x000000090b087291 */ /* 0x000fe400088f1c0c */
[----:B------:R-:W-:Y:S02]  /*02d0*/  UIADD3 UR5, UP1, UPT, UR5, 0x20, URZ ;  /* 0x0000002005057890 */ /* 0x000fe4000ff3e0ff */
[----:B--2---:R-:W-:Y:S02]  /*02e0*/  UIMAD UR9, UR10, 0x6, URZ ;  /* 0x000000060a0978a4 */ /* 0x004fe4000f8e02ff */
[----:B------:R-:W-:Y:S02]  /*02f0*/  UIMAD UR10, UR10, 0x7, URZ ;  /* 0x000000070a0a78a4 */ /* 0x000fe4000f8e02ff */
[----:B------:R-:W-:Y:S01]  /*0300*/  UIADD3.X UR8, UPT, UPT, URZ, UR8, URZ, UP1, !UPT ;  /* 0x00000008ff087290 */ /* 0x000fe20008ffe4ff */
[----:B------:R-:W-:Y:S02]  /*0310*/  IMAD.U32 R14, RZ, RZ, UR5 ;  /* 0x00000005ff0e7e24 */ /* 0x000fe4000f8e00ff */
[----:B------:R-:W-:-:S02]  /*0320*/  IMAD.U32 R6, RZ, RZ, UR9 ;  /* 0x00000009ff067e24 */ /* 0x000fc4000f8e00ff */
[----:B------:R-:W-:Y:S02]  /*0330*/  IMAD.U32 R5, RZ, RZ, UR10 ;  /* 0x0000000aff057e24 */ /* 0x000fe4000f8e00ff */
[----:B----4-:R-:W-:-:S07]  /*0340*/  IMAD.U32 R15, RZ, RZ, UR8 ;  /* 0x00000008ff0f7e24 */ /* 0x010fce000f8e00ff */
.L_x_55:
[----:B------:R-:W-:Y:S01]  /*0350*/  IADD3 R8, P0, PT, R0, R3, RZ ;  /* 0x0000000300087210 */ /* 0x000fe20007f1e0ff */
[----:B------:R-:W-:-:S03]  /*0360*/  IMAD.MOV.U32 R10, RZ, RZ, R14 ;  /* 0x000000ffff0a7224 */ /* 0x000fc600078e000e */
[----:B------:R-:W-:Y:S02]  /*0370*/  LEA.HI.X.SX32 R11, R3, R2, 0x1, P0 ;  /* 0x00000002030b7211 */ /* 0x000fe400000f0eff */
[----:B------:R-:W-:-:S04]  /*0380*/  LEA R12, P0, R8, UR14, 0x3 ;  /* 0x0000000e080c7c11 */ /* 0x000fc8000f8018ff */
[----:B------:R-:W-:Y:S01]  /*0390*/  LEA.HI.X R13, R8, UR15, R11, 0x3, P0 ;  /* 0x0000000f080d7c11 */ /* 0x000fe200080f1c0b */
[----:B------:R-:W-:Y:S01]  /*03a0*/  IMAD.MOV.U32 R11, RZ, RZ, R15 ;  /* 0x000000ffff0b7224 */ /* 0x000fe200078e000f */
[----:B-1----:R-:W-:-:S04]  /*03b0*/  IADD3 R8, P0, PT, R0, R7, RZ ;  /* 0x0000000700087210 */ /* 0x002fc80007f1e0ff */
[----:B------:R-:W2:Y:S04]  /*03c0*/  LDG.E.64 R20, desc[UR16][R10.64+-0x20] ;  /* 0xffffe0100a147981 */ /* 0x000ea8000c1e1b00 */
[----:B------:R-:W2:Y:S01]  /*03d0*/  LDG.E.64 R12, desc[UR16][R12.64] ;  /* 0x000000100c0c7981 */ /* 0x000ea2000c1e1b00 */
[----:B------:R-:W-:Y:S02]  /*03e0*/  LEA.HI.X.SX32 R15, R7, R2, 0x1, P0 ;  /* 0x00000002070f7211 */ /* 0x000fe400000f0eff */
[C---:B------:R-:W-:Y:S01]  /*03f0*/  LEA R18, P0, R8.reuse, UR14, 0x3 ;  /* 0x0000000e08127c11 */ /* 0x040fe2000f8018ff */
[----:B------:R-:W4:Y:S03]  /*0400*/  LDG.E.64 R16, desc[UR16][R10.64+-0x18] ;  /* 0xffffe8100a107981 */ /* 0x000f26000c1e1b00 */
[----:B------:R-:W-:-:S06]  /*0410*/  LEA.HI.X R19, R8, UR15, R15, 0x3, P0 ;  /* 0x0000000f08137c11 */ /* 0x000fcc00080f1c0f */
[----:B------:R-:W4:Y:S01]  /*0420*/  LDG.E.64 R18, desc[UR16][R18.64] ;  /* 0x0000001012127981 */ /* 0x000f22000c1e1b00 */
[----:B------:R-:W-:-:S04]  /*0430*/  IADD3 R8, P0, PT, R0, R9, RZ ;  /* 0x0000000900087210 */ /* 0x000fc80007f1e0ff */
[----:B------:R-:W-:Y:S02]  /*0440*/  LEA.HI.X.SX32 R15, R9, R2, 0x1, P0 ;  /* 0x00000002090f7211 */ /* 0x000fe400000f0eff */
[----:B------:R-:W-:-:S04]  /*0450*/  LEA R14, P0, R8, UR14, 0x3 ;  /* 0x0000000e080e7c11 */ /* 0x000fc8000f8018ff */
[----:B------:R-:W-:Y:S02]  /*0460*/  LEA.HI.X R15, R8, UR15, R15, 0x3, P0 ;  /* 0x0000000f080f7c11 */ /* 0x000fe400080f1c0f */
[----:B------:R-:W-:-:S04]  /*0470*/  IADD3 R8, P0, PT, R0, R25, RZ ;  /* 0x0000001900087210 */ /* 0x000fc80007f1e0ff */
[----:B------:R-:W5:Y:S01]  /*0480*/  LDG.E.64 R14, desc[UR16][R14.64] ;  /* 0x000000100e0e7981 */ /* 0x000f62000c1e1b00 */
[----:B--2---:R-:W-:-:S03]  /*0490*/  DFMA R20, R12, R20, R22 ;  /* 0x000000140c14722b */ /* 0x004fc60000000016 */
[----:B------:R-:W5:Y:S01]  /*04a0*/  LDG.E.64 R22, desc[UR16][R10.64+-0x10] ;  /* 0xfffff0100a167981 */ /* 0x000f62000c1e1b00 */
[----:B------:R-:W-:Y:S02]  /*04b0*/  LEA.HI.X.SX32 R13, R25, R2, 0x1, P0 ;  /* 0x00000002190d7211 */ /* 0x000fe400000f0eff */
[----:B------:R-:W-:-:S04]  /*04c0*/  LEA R12, P0, R8, UR14, 0x3 ;  /* 0x0000000e080c7c11 */ /* 0x000fc8000f8018ff */
[----:B------:R-:W-:Y:S01]  /*04d0*/  LEA.HI.X R13, R8, UR15, R13, 0x3, P0 ;  /* 0x0000000f080d7c11 */ /* 0x000fe200080f1c0d */
[----:B----4-:R-:W-:Y:S01]  /*04e0*/  DFMA R16, R18, R16, R20 ;  /* 0x000000101210722b */ /* 0x010fe20000000014 */
[----:B------:R-:W2:Y:S04]  /*04f0*/  LDG.E.64 R20, desc[UR16][R10.64+-0x8] ;  /* 0xfffff8100a147981 */ /* 0x000ea8000c1e1b00 */
[----:B------:R-:W2:Y:S01]  /*0500*/  LDG.E.64 R12, desc[UR16][R12.64] ;  /* 0x000000100c0c7981 */ /* 0x000ea2000c1e1b00 */
[----:B------:R-:W-:-:S04]  /*0510*/  IADD3 R8, P0, PT, R0, R27, RZ ;  /* 0x0000001b00087210 */ /* 0x000fc80007f1e0ff */
[----:B------:R-:W-:Y:S02]  /*0520*/  LEA.HI.X.SX32 R19, R27, R2, 0x1, P0 ;  /* 0x000000021b137211 */ /* 0x000fe400000f0eff */
[----:B------:R-:W-:-:S04]  /*0530*/  LEA R18, P0, R8, UR14, 0x3 ;  /* 0x0000000e08127c11 */ /* 0x000fc8000f8018ff */
[----:B------:R-:W-:Y:S02]  /*0540*/  LEA.HI.X R19, R8, UR15, R19, 0x3, P0 ;  /* 0x0000000f08137c11 */ /* 0x000fe400080f1c13 */
[----:B------:R-:W-:-:S04]  /*0550*/  IADD3 R8, P0, PT, R0, R29, RZ ;  /* 0x0000001d00087210 */ /* 0x000fc80007f1e0ff */
[----:B------:R-:W4:Y:S01]  /*0560*/  LDG.E.64 R18, desc[UR16][R18.64] ;  /* 0x0000001012127981 */ /* 0x000f22000c1e1b00 */
[----:B-----5:R-:W-:-:S03]  /*0570*/  DFMA R22, R14, R22, R16 ;  /* 0x000000160e16722b */ /* 0x020fc60000000010 */
[----:B------:R-:W4:Y:S01]  /*0580*/  LDG.E.64 R16, desc[UR16][R10.64] ;  /* 0x000000100a107981 */ /* 0x000f22000c1e1b00 */
[----:B------:R-:W-:Y:S02]  /*0590*/  LEA.HI.X.SX32 R15, R29, R2, 0x1, P0 ;  /* 0x000000021d0f7211 */ /* 0x000fe400000f0eff */
[----:B------:R-:W-:-:S04]  /*05a0*/  LEA R14, P0, R8, UR14, 0x3 ;  /* 0x0000000e080e7c11 */ /* 0x000fc8000f8018ff */
[----:B------:R-:W-:-:S06]  /*05b0*/  LEA.HI.X R15, R8, UR15, R15, 0x3, P0 ;  /* 0x0000000f080f7c11 */ /* 0x000fcc00080f1c0f */
[----:B------:R-:W5:Y:S01]  /*05c0*/  LDG.E.64 R14, desc[UR16][R14.64] ;  /* 0x000000100e0e7981 */ /* 0x000f62000c1e1b00 */
[----:B--2---:R-:W-:-:S03]  /*05d0*/  DFMA R20, R12, R20, R22 ;  /* 0x000000140c14722b */ /* 0x004fc60000000016 */
[----:B------:R-:W5:Y:S01]  /*05e0*/  LDG.E.64 R12, desc[UR16][R10.64+0x8] ;  /* 0x000008100a0c7981 */ /* 0x000f62000c1e1b00 */
[----:B------:R-:W-:-:S03]  /*05f0*/  IADD3 R8, P0, PT, R0, R6, RZ ;  /* 0x0000000600087210 */ /* 0x000fc60007f1e0ff */
[----:B------:R-:W2:Y:S01]  /*0600*/  LDG.E.64 R22, desc[UR16][R10.64+0x10] ;  /* 0x000010100a167981 */ /* 0x000ea2000c1e1b00 */
[----:B----4-:R-:W-:Y:S01]  /*0610*/  DFMA R16, R18, R16, R20 ;  /* 0x000000101210722b */ /* 0x010fe20000000014 */
[-C--:B------:R-:W-:Y:S02]  /*0620*/  LEA.HI.X.SX32 R21, R6, R2.reuse, 0x1, P0 ;  /* 0x0000000206157211 */ /* 0x080fe400000f0eff */
[----:B------:R-:W-:Y:S02]  /*0630*/  LEA R20, P0, R8, UR14, 0x3 ;  /* 0x0000000e08147c11 */ /* 0x000fe4000f8018ff */
[----:B------:R-:W-:Y:S02]  /*0640*/  IADD3 R19, P1, PT, R0, R5, RZ ;  /* 0x0000000500137210 */ /* 0x000fe40007f3e0ff */
[----:B------:R-:W-:Y:S02]  /*0650*/  LEA.HI.X R21, R8, UR15, R21, 0x3, P0 ;  /* 0x0000000f08157c11 */ /* 0x000fe400080f1c15 */
[----:B------:R-:W-:-:S02]  /*0660*/  LEA.HI.X.SX32 R8, R5, R2, 0x1, P1 ;  /* 0x0000000205087211 */ /* 0x000fc400008f0eff */
[C---:B------:R-:W-:Y:S02]  /*0670*/  LEA R18, P0, R19.reuse, UR14, 0x3 ;  /* 0x0000000e13127c11 */ /* 0x040fe4000f8018ff */
[----:B------:R-:W2:Y:S02]  /*0680*/  LDG.E.64 R20, desc[UR16][R20.64] ;  /* 0x0000001014147981 */ /* 0x000ea4000c1e1b00 */
[----:B------:R-:W-:Y:S01]  /*0690*/  LEA.HI.X R19, R19, UR15, R8, 0x3, P0 ;  /* 0x0000000f13137c11 */ /* 0x000fe200080f1c08 */
[----:B-----5:R-:W-:Y:S01]  /*06a0*/  DFMA R14, R14, R12, R16 ;  /* 0x0000000c0e0e722b */ /* 0x020fe20000000010 */
[----:B------:R-:W4:Y:S04]  /*06b0*/  LDG.E.64 R12, desc[UR16][R10.64+0x18] ;  /* 0x000018100a0c7981 */ /* 0x000f28000c1e1b00 */
[----:B------:R-:W4:Y:S01]  /*06c0*/  LDG.E.64 R18, desc[UR16][R18.64] ;  /* 0x0000001012127981 */ /* 0x000f22000c1e1b00 */
[----:B------:R-:W-:-:S04]  /*06d0*/  UIADD3 UR13, UPT, UPT, UR13, 0x8, URZ ;  /* 0x000000080d0d7890 */ /* 0x000fc8000fffe0ff */
[----:B------:R-:W-:Y:S01]  /*06e0*/  UISETP.NE.AND UP1, UPT, UR13, URZ, UPT ;  /* 0x000000ff0d00728c */ /* 0x000fe2000bf25270 */
[C---:B---3--:R-:W-:Y:S02]  /*06f0*/  IMAD R3, R4.reuse, 0x8, R3 ;  /* 0x0000000804037824 */ /* 0x048fe400078e0203 */
[C---:B------:R-:W-:Y:S02]  /*0700*/  IMAD R5, R4.reuse, 0x8, R5 ;  /* 0x0000000804057824 */ /* 0x040fe400078e0205 */
[C---:B------:R-:W-:Y:S02]  /*0710*/  IMAD R6, R4.reuse, 0x8, R6 ;  /* 0x0000000804067824 */ /* 0x040fe400078e0206 */
[C---:B------:R-:W-:Y:S02]  /*0720*/  IMAD R29, R4.reuse, 0x8, R29 ;  /* 0x00000008041d7824 */ /* 0x040fe400078e021d */
[C---:B------:R-:W-:Y:S02]  /*0730*/  IMAD R27, R4.reuse, 0x8, R27 ;  /* 0x00000008041b7824 */ /* 0x040fe400078e021b */
[----:B------:R-:W-:-:S02]  /*0740*/  IMAD R25, R4, 0x8, R25 ;  /* 0x0000000804197824 */ /* 0x000fc400078e0219 */
[C---:B------:R-:W-:Y:S02]  /*0750*/  IMAD R9, R4.reuse, 0x8, R9 ;  /* 0x0000000804097824 */ /* 0x040fe400078e0209 */
[----:B------:R-:W-:Y:S01]  /*0760*/  IMAD R7, R4, 0x8, R7 ;  /* 0x0000000804077824 */ /* 0x000fe200078e0207 */
[----:B--2---:R-:W-:Y:S01]  /*0770*/  DFMA R22, R20, R22, R14 ;  /* 0x000000161416722b */ /* 0x004fe2000000000e */
[----:B------:R-:W-:-:S05]  /*0780*/  IADD3 R14, P0, PT, R10, 0x40, RZ ;  /* 0x000000400a0e7810 */ /* 0x000fca0007f1e0ff */
[----:B------:R-:W-:Y:S02]  /*0790*/  IMAD.X R15, RZ, RZ, R11, P0 ;  /* 0x000000ffff0f7224 */ /* 0x000fe400000e060b */
[----:B----4-:R-:W-:Y:S01]  /*07a0*/  DFMA R22, R18, R12, R22 ;  /* 0x0000000c1216722b */ /* 0x010fe20000000016 */
[----:B------:R-:W-:Y:S10]  /*07b0*/  BRA.U UP1, `(.L_x_55) ;  /* 0xfffffff901e47547 */ /* 0x000ff4000b83ffff */
[----:B------:R-:W-:-:S05]  /*07c0*/  UMOV UR5, UR6 ;  /* 0x0000000600057c82 */ /* 0x000fca0008000000 */
.L_x_54:
[----:B------:R-:W0:Y:S02]  /*07d0*/  LDCU UR8, c[0x0][0x388] ;  /* 0x00007100ff0877ac */ /* 0x000e240008000800 */
[----:B0-----:R-:W-:-:S04]  /*07e0*/  ULOP3.LUT UR9, UR8, 0x7, URZ, 0xc0, !UPT ;  /* 0x0000000708097892 */ /* 0x001fc8000f8ec0ff */
[----:B------:R-:W-:-:S09]  /*07f0*/  UISETP.NE.AND UP1, UPT, UR9, URZ, UPT ;  /* 0x000000ff0900728c */ /* 0x000fd2000bf25270 */
[----:B------:R-:W-:Y:S05]  /*0800*/  BRA.U !UP1, `(.L_x_56) ;  /* 0x0000000509787547 */ /* 0x000fea000b800000 */
[----:B------:R-:W-:-:S04]  /*0810*/  ULOP3.LUT UR13, UR8, 0x3, URZ, 0xc0, !UPT ;  /* 0x00000003080d7892 */ /* 0x000fc8000f8ec0ff */
[----:B------:R-:W-:Y:S01]  /*0820*/  UISETP.NE.AND UP1, UPT, UR13, URZ, UPT ;  /* 0x000000ff0d00728c */ /* 0x000fe2000bf25270 */
[----:B------:R-:W-:Y:S10]  /*0830*/  BRA.U !UP0, `(.L_x_57) ;  /* 0x0000000108a87547 */ /* 0x000ff4000b800000 */
[----:B------:R-:W0:Y:S01]  /*0840*/  LDC R8, c[0x0][0x398] ;  /* 0x0000e600ff087b82 */ /* 0x000e220000000800 */
[----:B------:R-:W1:Y:S01]  /*0850*/  LDCU.64 UR14, c[0x0][0x3a0] ;  /* 0x00007400ff0e77ac */ /* 0x000e620008000a00 */
[----:B------:R-:W2:Y:S01]  /*0860*/  LDCU.64 UR22, c[0x0][0x390] ;  /* 0x00007200ff1677ac */ /* 0x000ea20008000a00 */
[----:B------:R-:W-:-:S04]  /*0870*/  UIADD3 UR8, UP2, UPT, UR11, UR5, URZ ;  /* 0x000000050b087290 */ /* 0x000fc8000ff5e0ff */
[----:B------:R-:W-:Y:S02]  /*0880*/  UIADD3.X UR9, UPT, UPT, URZ, UR12, URZ, UP2, !UPT ;  /* 0x0000000cff097290 */ /* 0x000fe400097fe4ff */
[----:B-1----:R-:W-:-:S04]  /*0890*/  ULEA UR10, UP2, UR8, UR14, 0x3 ;  /* 0x0000000e080a7291 */ /* 0x002fc8000f8418ff */
[----:B------:R-:W-:Y:S01]  /*08a0*/  ULEA.HI.X UR9, UR8, UR15, UR9, 0x3, UP2 ;  /* 0x0000000f08097291 */ /* 0x000fe200090f1c09 */
[----:B0-----:R-:W-:Y:S02]  /*08b0*/  IMAD R3, R8, UR5, RZ ;  /* 0x0000000508037c24 */ /* 0x001fe4000f8e02ff */
[----:B------:R-:W-:Y:S02]  /*08c0*/  IMAD.U32 R18, RZ, RZ, UR10 ;  /* 0x0000000aff127e24 */ /* 0x000fe4000f8e00ff */
[----:B------:R-:W-:Y:S01]  /*08d0*/  IMAD.IADD R5, R3, 0x1, R8 ;  /* 0x0000000103057824 */ /* 0x000fe200078e0208 */
[----:B------:R-:W-:Y:S01]  /*08e0*/  IADD3 R6, P0, PT, R0, R3, RZ ;  /* 0x0000000300067210 */ /* 0x000fe20007f1e0ff */
[----:B------:R-:W-:-:S03]  /*08f0*/  IMAD.U32 R19, RZ, RZ, UR9 ;  /* 0x00000009ff137e24 */ /* 0x000fc6000f8e00ff */
[-C--:B------:R-:W-:Y:S02]  /*0900*/  LEA.HI.X.SX32 R3, R3, R2.reuse, 0x1, P0 ;  /* 0x0000000203037211 */ /* 0x080fe400000f0eff */
[----:B--2---:R-:W-:Y:S01]  /*0910*/  LEA R14, P0, R6, UR22, 0x3 ;  /* 0x00000016060e7c11 */ /* 0x004fe2000f8018ff */
[----:B------:R-:W2:Y:S01]  /*0920*/  LDG.E.64 R16, desc[UR16][R18.64] ;  /* 0x0000001012107981 */ /* 0x000ea2000c1e1b00 */
[----:B------:R-:W-:Y:S02]  /*0930*/  IADD3 R4, P1, PT, R0, R5, RZ ;  /* 0x0000000500047210 */ /* 0x000fe40007f3e0ff */
[----:B------:R-:W-:Y:S01]  /*0940*/  LEA.HI.X R15, R6, UR23, R3, 0x3, P0 ;  /* 0x00000017060f7c11 */ /* 0x000fe200080f1c03 */
[C---:B------:R-:W-:Y:S01]  /*0950*/  IMAD.IADD R3, R5.reuse, 0x1, R8 ;  /* 0x0000000105037824 */ /* 0x040fe200078e0208 */
[----:B------:R-:W-:Y:S02]  /*0960*/  LEA.HI.X.SX32 R5, R5, R2, 0x1, P1 ;  /* 0x0000000205057211 */ /* 0x000fe400008f0eff */
[----:B------:R-:W-:-:S02]  /*0970*/  LEA R12, P0, R4, UR22, 0x3 ;  /* 0x00000016040c7c11 */ /* 0x000fc4000f8018ff */
[----:B------:R-:W2:Y:S01]  /*0980*/  LDG.E.64 R14, desc[UR16][R14.64] ;  /* 0x000000100e0e7981 */ /* 0x000ea2000c1e1b00 */
[----:B------:R-:W-:Y:S02]  /*0990*/  IADD3 R6, P1, PT, R0, R3, RZ ;  /* 0x0000000300067210 */ /* 0x000fe40007f3e0ff */
[----:B------:R-:W-:Y:S01]  /*09a0*/  LEA.HI.X R13, R4, UR23, R5, 0x3, P0 ;  /* 0x00000017040d7c11 */ /* 0x000fe200080f1c05 */
[C---:B------:R-:W-:Y:S01]  /*09b0*/  IMAD.IADD R9, R3.reuse, 0x1, R8 ;  /* 0x0000000103097824 */ /* 0x040fe200078e0208 */
[----:B------:R-:W-:Y:S01]  /*09c0*/  LEA.HI.X.SX32 R7, R3, R2, 0x1, P1 ;  /* 0x0000000203077211 */ /* 0x000fe200008f0eff */
[----:B------:R-:W3:Y:S01]  /*09d0*/  LDG.E.64 R4, desc[UR16][R18.64+0x8] ;  /* 0x0000081012047981 */ /* 0x000ee2000c1e1b00 */
[----:B------:R-:W-:-:S03]  /*09e0*/  LEA R10, P0, R6, UR22, 0x3 ;  /* 0x00000016060a7c11 */ /* 0x000fc6000f8018ff */
[----:B------:R-:W3:Y:S01]  /*09f0*/  LDG.E.64 R12, desc[UR16][R12.64] ;  /* 0x000000100c0c7981 */ /* 0x000ee2000c1e1b00 */
[----:B------:R-:W-:Y:S02]  /*0a00*/  IADD3 R3, P1, PT, R0, R9, RZ ;  /* 0x0000000900037210 */ /* 0x000fe40007f3e0ff */
[----:B------:R-:W-:Y:S02]  /*0a10*/  LEA.HI.X R11, R6, UR23, R7, 0x3, P0 ;  /* 0x00000017060b7c11 */ /* 0x000fe400080f1c07 */
[----:B------:R-:W-:Y:S01]  /*0a20*/  LEA.HI.X.SX32 R8, R9, R2, 0x1, P1 ;  /* 0x0000000209087211 */ /* 0x000fe200008f0eff */
[----:B------:R-:W4:Y:S01]  /*0a30*/  LDG.E.64 R6, desc[UR16][R18.64+0x10] ;  /* 0x0000101012067981 */ /* 0x000f22000c1e1b00 */
[----:B------:R-:W-:-:S03]  /*0a40*/  LEA R20, P0, R3, UR22, 0x3 ;  /* 0x0000001603147c11 */ /* 0x000fc6000f8018ff */
[----:B------:R-:W4:Y:S01]  /*0a50*/  LDG.E.64 R10, desc[UR16][R10.64] ;  /* 0x000000100a0a7981 */ /* 0x000f22000c1e1b00 */
[----:B------:R-:W-:-:S03]  /*0a60*/  LEA.HI.X R21, R3, UR23, R8, 0x3, P0 ;  /* 0x0000001703157c11 */ /* 0x000fc600080f1c08 */
[----:B------:R-:W5:Y:S04]  /*0a70*/  LDG.E.64 R8, desc[UR16][R18.64+0x18] ;  /* 0x0000181012087981 */ /* 0x000f68000c1e1b00 */
[----:B------:R-:W5:Y:S01]  /*0a80*/  LDG.E.64 R20, desc[UR16][R20.64] ;  /* 0x0000001014147981 */ /* 0x000f62000c1e1b00 */
[----:B------:R-:W-:Y:S01]  /*0a90*/  UIADD3 UR5, UPT, UPT, UR5, 0x4, URZ ;  /* 0x0000000405057890 */ /* 0x000fe2000fffe0ff */
[----:B--2---:R-:W-:-:S08]  /*0aa0*/  DFMA R14, R14, R16, R22 ;  /* 0x000000100e0e722b */ /* 0x004fd00000000016 */
[----:B---3--:R-:W-:-:S08]  /*0ab0*/  DFMA R4, R12, R4, R14 ;  /* 0x000000040c04722b */ /* 0x008fd0000000000e */
[----:B----4-:R-:W-:-:S08]  /*0ac0*/  DFMA R4, R10, R6, R4 ;  /* 0x000000060a04722b */ /* 0x010fd00000000004 */
[----:B-----5:R-:W-:-:S11]  /*0ad0*/  DFMA R22, R20, R8, R4 ;  /* 0x000000081416722b */ /* 0x020fd60000000004 */
.L_x_57:
[----:B------:R-:W-:Y:S05]  /*0ae0*/  BRA.U !UP1, `(.L_x_56) ;  /* 0x0000000109c07547 */ /* 0x000fea000b800000 */
[----:B------:R-:W0:Y:S01]  /*0af0*/  LDCU UR8, c[0x0][0x388] ;  /* 0x00007100ff0877ac */ /* 0x000e220008000800 */
[----:B------:R-:W-:Y:S02]  /*0b00*/  UISETP.NE.AND UP2, UPT, UR13, 0x1, UPT ;  /* 0x000000010d00788c */ /* 0x000fe4000bf45270 */
[----:B0-----:R-:W-:-:S07]  /*0b10*/  ULOP3.LUT UP1, URZ, UR8, 0x1, URZ, 0xc0, !UPT ;  /* 0x0000000108ff7892 */ /* 0x001fce000f82c0ff */
[----:B------:R-:W-:Y:S05]  /*0b20*/  BRA.U !UP2, `(.L_x_58) ;  /* 0x000000010a687547 */ /* 0x000fea000b800000 */
        /* <DEDUP_REMOVED lines=13> */
[----:B--2---:R-:W-:Y:S02]  /*0c00*/  LEA R6, P0, R8, UR22, 0x3 ;  /* 0x0000001608067c11 */ /* 0x004fe4000f8018ff */
[----:B------:R-:W-:Y:S02]  /*0c10*/  IADD3 R11, P1, PT, R0, R3, RZ ;  /* 0x00000003000b7210 */ /* 0x000fe40007f3e0ff */
[----:B------:R-:W-:Y:S02]  /*0c20*/  LEA.HI.X R7, R8, UR23, R7, 0x3, P0 ;  /* 0x0000001708077c11 */ /* 0x000fe400080f1c07 */
[----:B------:R-:W-:Y:S01]  /*0c30*/  LEA.HI.X.SX32 R12, R3, R2, 0x1, P1 ;  /* 0x00000002030c7211 */ /* 0x000fe200008f0eff */
[----:B------:R-:W2:Y:S01]  /*0c40*/  LDG.E.64 R8, desc[UR16][R4.64] ;  /* 0x0000001004087981 */ /* 0x000ea2000c1e1b00 */
[----:B------:R-:W-:-:S03]  /*0c50*/  LEA R10, P0, R11, UR22, 0x3 ;  /* 0x000000160b0a7c11 */ /* 0x000fc6000f8018ff */
[----:B------:R-:W2:Y:S01]  /*0c60*/  LDG.E.64 R6, desc[UR16][R6.64] ;  /* 0x0000001006067981 */ /* 0x000ea2000c1e1b00 */
[----:B------:R-:W-:-:S03]  /*0c70*/  LEA.HI.X R11, R11, UR23, R12, 0x3, P0 ;  /* 0x000000170b0b7c11 */ /* 0x000fc600080f1c0c */
[----:B------:R-:W3:Y:S04]  /*0c80*/  LDG.E.64 R12, desc[UR16][R4.64+0x8] ;  /* 0x00000810040c7981 */ /* 0x000ee8000c1e1b00 */
[----:B------:R-:W3:Y:S01]  /*0c90*/  LDG.E.64 R10, desc[UR16][R10.64] ;  /* 0x000000100a0a7981 */ /* 0x000ee2000c1e1b00 */
[----:B------:R-:W-:Y:S01]  /*0ca0*/  UIADD3 UR5, UPT, UPT, UR5, 0x2, URZ ;  /* 0x0000000205057890 */ /* 0x000fe2000fffe0ff */
[----:B--2---:R-:W-:-:S08]  /*0cb0*/  DFMA R8, R6, R8, R22 ;  /* 0x000000080608722b */ /* 0x004fd00000000016 */
[----:B---3--:R-:W-:-:S11]  /*0cc0*/  DFMA R22, R10, R12, R8 ;  /* 0x0000000c0a16722b */ /* 0x008fd60000000008 */
.L_x_58:
[----:B------:R-:W-:Y:S05]  /*0cd0*/  BRA.U !UP1, `(.L_x_56) ;  /* 0x0000000109447547 */ /* 0x000fea000b800000 */
[----:B------:R-:W0:Y:S01]  /*0ce0*/  LDC R3, c[0x0][0x398] ;  /* 0x0000e600ff037b82 */ /* 0x000e220000000800 */
[----:B------:R-:W1:Y:S01]  /*0cf0*/  LDCU.64 UR14, c[0x0][0x3a0] ;  /* 0x00007400ff0e77ac */ /* 0x000e620008000a00 */
[----:B------:R-:W2:Y:S01]  /*0d00*/  LDCU.64 UR22, c[0x0][0x390] ;  /* 0x00007200ff1677ac */ /* 0x000ea20008000a00 */
[----:B------:R-:W-:-:S04]  /*0d10*/  UIADD3 UR8, UP1, UPT, UR11, UR5, URZ ;  /* 0x000000050b087290 */ /* 0x000fc8000ff3e0ff */
[----:B------:R-:W-:Y:S01]  /*0d20*/  UIADD3.X UR9, UPT, UPT, URZ, UR12, URZ, UP1, !UPT ;  /* 0x0000000cff097290 */ /* 0x000fe20008ffe4ff */
[----:B0-----:R-:W-:Y:S01]  /*0d30*/  IMAD R3, R3, UR5, RZ ;  /* 0x0000000503037c24 */ /* 0x001fe2000f8e02ff */
[----:B-1----:R-:W-:-:S04]  /*0d40*/  ULEA UR5, UP1, UR8, UR14, 0x3 ;  /* 0x0000000e08057291 */ /* 0x002fc8000f8218ff */
[----:B------:R-:W-:Y:S01]  /*0d50*/  IADD3 R5, P0, PT, R0, R3, RZ ;  /* 0x0000000300057210 */ /* 0x000fe20007f1e0ff */
[----:B------:R-:W-:Y:S01]  /*0d60*/  ULEA.HI.X UR8, UR8, UR15, UR9, 0x3, UP1 ;  /* 0x0000000f08087291 */ /* 0x000fe200088f1c09 */
[----:B------:R-:W-:Y:S02]  /*0d70*/  IMAD.U32 R6, RZ, RZ, UR5 ;  /* 0x00000005ff067e24 */ /* 0x000fe4000f8e00ff */
[----:B------:R-:W-:Y:S02]  /*0d80*/  LEA.HI.X.SX32 R8, R3, R2, 0x1, P0 ;  /* 0x0000000203087211 */ /* 0x000fe400000f0eff */
[----:B--2---:R-:W-:Y:S01]  /*0d90*/  LEA R4, P0, R5, UR22, 0x3 ;  /* 0x0000001605047c11 */ /* 0x004fe2000f8018ff */
[----:B------:R-:W-:-:S03]  /*0da0*/  IMAD.U32 R7, RZ, RZ, UR8 ;  /* 0x00000008ff077e24 */ /* 0x000fc6000f8e00ff */
[----:B------:R-:W-:-:S03]  /*0db0*/  LEA.HI.X R5, R5, UR23, R8, 0x3, P0 ;  /* 0x0000001705057c11 */ /* 0x000fc600080f1c08 */
[----:B------:R-:W2:Y:S04]  /*0dc0*/  LDG.E.64 R6, desc[UR16][R6.64] ;  /* 0x0000001006067981 */ /* 0x000ea8000c1e1b00 */
[----:B------:R-:W2:Y:S02]  /*0dd0*/  LDG.E.64 R4, desc[UR16][R4.64] ;  /* 0x0000001004047981 */ /* 0x000ea4000c1e1b00 */
[----:B--2---:R-:W-:-:S11]  /*0de0*/  DFMA R22, R4, R6, R22 ;  /* 0x000000060416722b */ /* 0x004fd60000000016 */
.L_x_56:
[----:B------:R-:W0:Y:S01]  /*0df0*/  LDC R3, c[0x0][0x3b8] ;  /* 0x0000ee00ff037b82 */ /* 0x000e220000000800 */
[----:B------:R-:W1:Y:S07]  /*0e00*/  LDCU.64 UR8, c[0x0][0x3b0] ;  /* 0x00007600ff0877ac */ /* 0x000e6e0008000a00 */
[----:B------:R-:W2:Y:S01]  /*0e10*/  LDC R7, c[0x0][0x384] ;  /* 0x0000e100ff077b82 */ /* 0x000ea20000000800 */
[----:B0-----:R-:W-:Y:S01]  /*0e20*/  IMAD R3, R3, UR4, RZ ;  /* 0x0000000403037c24 */ /* 0x001fe2000f8e02ff */
[----:B------:R-:W-:-:S04]  /*0e30*/  UIADD3 UR4, UPT, UPT, UR4, 0x1, URZ ;  /* 0x0000000104047890 */ /* 0x000fc8000fffe0ff */
[----:B------:R-:W-:-:S04]  /*0e40*/  IADD3 R5, P0, PT, R0, R3, RZ ;  /* 0x0000000300057210 */ /* 0x000fc80007f1e0ff */
[----:B------:R-:W-:Y:S02]  /*0e50*/  LEA.HI.X.SX32 R6, R3, R2, 0x1, P0 ;  /* 0x0000000203067211 */ /* 0x000fe400000f0eff */
[----:B-1----:R-:W-:-:S04]  /*0e60*/  LEA R4, P0, R5, UR8, 0x3 ;  /* 0x0000000805047c11 */ /* 0x002fc8000f8018ff */
[----:B------:R-:W-:Y:S02]  /*0e70*/  LEA.HI.X R5, R5, UR9, R6, 0x3, P0 ;  /* 0x0000000905057c11 */ /* 0x000fe400080f1c06 */
[----:B--2---:R-:W-:-:S03]  /*0e80*/  ISETP.NE.AND P0, PT, R7, UR4, PT ;  /* 0x0000000407007c0c */ /* 0x004fc6000bf05270 */
[----:B------:R0:W-:Y:S10]  /*0e90*/  STG.E.64 desc[UR16][R4.64], R22 ;  /* 0x0000001604007986 */ /* 0x0001f4000c101b10 */
[----:B------:R-:W-:Y:S05]  /*0ea0*/  @!P0 EXIT ;  /* 0x000000000000894d */ /* 0x000fea0003800000 */
[----:B------:R-:W-:Y:S05]  /*0eb0*/  BRA `(.L_x_59) ;  /* 0xfffffff000ac7947 */ /* 0x000fea000383ffff */
.L_x_53:
[C---:B------:R-:W-:Y:S01]  /*0ec0*/  ISETP.GE.U32.AND P1, PT, R4.reuse, 0x8, PT ;  /* 0x000000080400780c */ /* 0x040fe20003f26070 */
[----:B------:R-:W-:Y:S01]  /*0ed0*/  IMAD.MOV.U32 R3, RZ, RZ, RZ ;  /* 0x000000ffff037224 */ /* 0x000fe200078e00ff */
[----:B------:R-:W-:-:S04]  /*0ee0*/  LOP3.LUT R16, R4, 0x7, RZ, 0xc0, !PT ;  /* 0x0000000704107812 */ /* 0x000fc800078ec0ff */
[----:B------:R-:W-:-:S07]  /*0ef0*/  ISETP.NE.AND P0, PT, R16, RZ, PT ;  /* 0x000000ff1000720c */ /* 0x000fce0003f05270 */
[----:B------:R-:W-:Y:S06]  /*0f00*/  @!P1 BRA `(.L_x_60) ;  /* 0x0000000000dc9947 */ /* 0x000fec0003800000 */
[----:B------:R-:W0:Y:S01]  /*0f10*/  LDC R5, c[0x0][0x3b8] ;  /* 0x0000ee00ff057b82 */ /* 0x000e220000000800 */
[----:B------:R-:W-:Y:S01]  /*0f20*/  LOP3.LUT R3, R4, 0x7ffffff8, RZ, 0xc0, !PT ;  /* 0x7ffffff804037812 */ /* 0x000fe200078ec0ff */
[----:B------:R-:W1:Y:S01]  /*0f30*/  LDCU.64 UR6, c[0x0][0x3b0] ;  /* 0x00007600ff0677ac */ /* 0x000e620008000a00 */
[----:B------:R-:W-:-:S05]  /*0f40*/  UMOV UR4, URZ ;  /* 0x000000ff00047c82 */ /* 0x000fca0008000000 */
.L_x_61:
[----:B0-2---:R-:W-:Y:S01]  /*0f50*/  IMAD R7, R5, UR4, RZ ;  /* 0x0000000405077c24 */ /* 0x005fe2000f8e02ff */
[----:B------:R-:W-:-:S03]  /*0f60*/  UIADD3 UR4, UPT, UPT, UR4, 0x8, URZ ;  /* 0x0000000804047890 */ /* 0x000fc6000fffe0ff */
[----:B------:R-:W-:Y:S01]  /*0f70*/  IMAD.IADD R9, R7, 0x1, R5 ;  /* 0x0000000107097824 */ /* 0x000fe200078e0205 */
[----:B------:R-:W-:-:S04]  /*0f80*/  IADD3 R10, P1, PT, R0, R7, RZ ;  /* 0x00000007000a7210 */ /* 0x000fc80007f3e0ff */
[-C--:B------:R-:W-:Y:S01]  /*0f90*/  LEA.HI.X.SX32 R11, R7, R2.reuse, 0x1, P1 ;  /* 0x00000002070b7211 */ /* 0x080fe200008f0eff */
[--C-:B------:R-:W-:Y:S01]  /*0fa0*/  IMAD.IADD R7, R9, 0x1, R5.reuse ;  /* 0x0000000109077824 */ /* 0x100fe200078e0205 */
[----:B-1----:R-:W-:Y:S02]  /*0fb0*/  LEA R14, P1, R10, UR6, 0x3 ;  /* 0x000000060a0e7c11 */ /* 0x002fe4000f8218ff */
[----:B------:R-:W-:Y:S01]  /*0fc0*/  IADD3 R6, P2, PT, R0, R9, RZ ;  /* 0x0000000900067210 */ /* 0x000fe20007f5e0ff */
[----:B------:R-:W-:Y:S01]  /*0fd0*/  IMAD.IADD R13, R7, 0x1, R5 ;  /* 0x00000001070d7824 */ /* 0x000fe200078e0205 */
[----:B------:R-:W-:Y:S02]  /*0fe0*/  LEA.HI.X R15, R10, UR7, R11, 0x3, P1 ;  /* 0x000000070a0f7c11 */ /* 0x000fe400088f1c0b */
[----:B------:R-:W-:Y:S02]  /*0ff0*/  LEA.HI.X.SX32 R9, R9, R2, 0x1, P2 ;  /* 0x0000000209097211 */ /* 0x000fe400010f0eff */
[----:B------:R-:W-:Y:S01]  /*1000*/  IADD3 R11, P1, PT, R0, R7, RZ ;  /* 0x00000007000b7210 */ /* 0x000fe20007f3e0ff */
[----:B------:R0:W-:Y:S01]  /*1010*/  STG.E.64 desc[UR16][R14.64], RZ ;  /* 0x000000ff0e007986 */ /* 0x0001e2000c101b10 */
[----:B------:R-:W-:-:S02]  /*1020*/  LEA R8, P2, R6, UR6, 0x3 ;  /* 0x0000000606087c11 */ /* 0x000fc4000f8418ff */
[-C--:B------:R-:W-:Y:S01]  /*1030*/  LEA.HI.X.SX32 R12, R7, R2.reuse, 0x1, P1 ;  /* 0x00000002070c7211 */ /* 0x080fe200008f0eff */
[----:B------:R-:W-:Y:S01]  /*1040*/  IMAD.IADD R7, R13, 0x1, R5 ;  /* 0x000000010d077824 */ /* 0x000fe200078e0205 */
[----:B------:R-:W-:Y:S02]  /*1050*/  LEA.HI.X R9, R6, UR7, R9, 0x3, P2 ;  /* 0x0000000706097c11 */ /* 0x000fe400090f1c09 */
[----:B------:R-:W-:Y:S01]  /*1060*/  LEA R10, P1, R11, UR6, 0x3 ;  /* 0x000000060b0a7c11 */ /* 0x000fe2000f8218ff */
[--C-:B------:R-:W-:Y:S01]  /*1070*/  IMAD.IADD R17, R7, 0x1, R5.reuse ;  /* 0x0000000107117824 */ /* 0x100fe200078e0205 */
[----:B------:R-:W-:Y:S01]  /*1080*/  IADD3 R6, P2, PT, R0, R13, RZ ;  /* 0x0000000d00067210 */ /* 0x000fe20007f5e0ff */
[----:B------:R1:W-:Y:S01]  /*1090*/  STG.E.64 desc[UR16][R8.64], RZ ;  /* 0x000000ff08007986 */ /* 0x0003e2000c101b10 */
[----:B------:R-:W-:Y:S01]  /*10a0*/  LEA.HI.X R11, R11, UR7, R12, 0x3, P1 ;  /* 0x000000070b0b7c11 */ /* 0x000fe200088f1c0c */
[----:B0-----:R-:W-:Y:S01]  /*10b0*/  IMAD.IADD R15, R17, 0x1, R5 ;  /* 0x00000001110f7824 */ /* 0x001fe200078e0205 */
[----:B------:R-:W-:-:S02]  /*10c0*/  LEA.HI.X.SX32 R13, R13, R2, 0x1, P2 ;  /* 0x000000020d0d7211 */ /* 0x000fc400010f0eff */
[----:B------:R-:W-:Y:S01]  /*10d0*/  LEA R12, P1, R6, UR6, 0x3 ;  /* 0x00000006060c7c11 */ /* 0x000fe2000f8218ff */
[----:B------:R0:W-:Y:S01]  /*10e0*/  STG.E.64 desc[UR16][R10.64], RZ ;  /* 0x000000ff0a007986 */ /* 0x0001e2000c101b10 */
[----:B------:R-:W-:Y:S02]  /*10f0*/  IADD3 R18, P2, PT, R0, R7, RZ ;  /* 0x0000000700127210 */ /* 0x000fe40007f5e0ff */
[----:B------:R-:W-:Y:S02]  /*1100*/  LEA.HI.X R13, R6, UR7, R13, 0x3, P1 ;  /* 0x00000007060d7c11 */ /* 0x000fe400088f1c0d */
[----:B------:R-:W-:Y:S02]  /*1110*/  LEA.HI.X.SX32 R19, R7, R2, 0x1, P2 ;  /* 0x0000000207137211 */ /* 0x000fe400010f0eff */
[----:B------:R-:W-:Y:S01]  /*1120*/  LEA R6, P1, R18, UR6, 0x3 ;  /* 0x0000000612067c11 */ /* 0x000fe2000f8218ff */
[----:B------:R2:W-:Y:S01]  /*1130*/  STG.E.64 desc[UR16][R12.64], RZ ;  /* 0x000000ff0c007986 */ /* 0x0005e2000c101b10 */
[----:B------:R-:W-:-:S02]  /*1140*/  IADD3 R20, P3, PT, R0, R15, RZ ;  /* 0x0000000f00147210 */ /* 0x000fc40007f7e0ff */
[----:B------:R-:W-:Y:S01]  /*1150*/  LEA.HI.X R7, R18, UR7, R19, 0x3, P1 ;  /* 0x0000000712077c11 */ /* 0x000fe200088f1c13 */
[C---:B------:R-:W-:Y:S01]  /*1160*/  IMAD.IADD R19, R15.reuse, 0x1, R5 ;  /* 0x000000010f137824 */ /* 0x040fe200078e0205 */
[----:B------:R-:W-:Y:S02]  /*1170*/  IADD3 R14, P1, PT, R0, R17, RZ ;  /* 0x00000011000e7210 */ /* 0x000fe40007f3e0ff */
[-C--:B------:R-:W-:Y:S01]  /*1180*/  LEA.HI.X.SX32 R15, R15, R2.reuse, 0x1, P3 ;  /* 0x000000020f0f7211 */ /* 0x080fe200018f0eff */
[----:B------:R2:W-:Y:S01]  /*1190*/  STG.E.64 desc[UR16][R6.64], RZ ;  /* 0x000000ff06007986 */ /* 0x0005e2000c101b10 */
[----:B-1----:R-:W-:Y:S02]  /*11a0*/  LEA.HI.X.SX32 R9, R17, R2, 0x1, P1 ;  /* 0x0000000211097211 */ /* 0x002fe400008f0eff */
[----:B------:R-:W-:Y:S02]  /*11b0*/  LEA R8, P2, R14, UR6, 0x3 ;  /* 0x000000060e087c11 */ /* 0x000fe4000f8418ff */
[----:B------:R-:W-:-:S02]  /*11c0*/  IADD3 R17, P1, PT, R0, R19, RZ ;  /* 0x0000001300117210 */ /* 0x000fc40007f3e0ff */
[----:B0-----:R-:W-:Y:S02]  /*11d0*/  LEA R10, P3, R20, UR6, 0x3 ;  /* 0x00000006140a7c11 */ /* 0x001fe4000f8618ff */
[----:B------:R-:W-:Y:S02]  /*11e0*/  LEA.HI.X R9, R14, UR7, R9, 0x3, P2 ;  /* 0x000000070e097c11 */ /* 0x000fe400090f1c09 */
[----:B------:R-:W-:Y:S02]  /*11f0*/  LEA.HI.X.SX32 R18, R19, R2, 0x1, P1 ;  /* 0x0000000213127211 */ /* 0x000fe400008f0eff */
[C---:B------:R-:W-:Y:S01]  /*1200*/  LEA R14, P1, R17.reuse, UR6, 0x3 ;  /* 0x00000006110e7c11 */ /* 0x040fe2000f8218ff */
[----:B------:R2:W-:Y:S01]  /*1210*/  STG.E.64 desc[UR16][R8.64], RZ ;  /* 0x000000ff08007986 */ /* 0x0005e2000c101b10 */
[----:B------:R-:W-:Y:S02]  /*1220*/  LEA.HI.X R11, R20, UR7, R15, 0x3, P3 ;  /* 0x00000007140b7c11 */ /* 0x000fe400098f1c0f */
[----:B------:R-:W-:-:S02]  /*1230*/  LEA.HI.X R15, R17, UR7, R18, 0x3, P1 ;  /* 0x00000007110f7c11 */ /* 0x000fc400088f1c12 */
[----:B------:R-:W-:Y:S01]  /*1240*/  ISETP.NE.AND P1, PT, R3, UR4, PT ;  /* 0x0000000403007c0c */ /* 0x000fe2000bf25270 */
[----:B------:R2:W-:Y:S04]  /*1250*/  STG.E.64 desc[UR16][R10.64], RZ ;  /* 0x000000ff0a007986 */ /* 0x0005e8000c101b10 */
[----:B------:R2:W-:Y:S08]  /*1260*/  STG.E.64 desc[UR16][R14.64], RZ ;  /* 0x000000ff0e007986 */ /* 0x0005f0000c101b10 */
[----:B------:R-:W-:Y:S05]  /*1270*/  @P1 BRA `(.L_x_61) ;  /* 0xfffffffc00341947 */ /* 0x000fea000383ffff */
.L_x_60:
[----:B------:R-:W-:Y:S05]  /*1280*/  @!P0 EXIT ;  /* 0x000000000000894d */ /* 0x000fea0003800000 */
[----:B------:R-:W-:Y:S02]  /*1290*/  ISETP.GE.U32.AND P1, PT, R16, 0x4, PT ;  /* 0x000000041000780c */ /* 0x000fe40003f26070 */
[----:B------:R-:W-:-:S04]  /*12a0*/  LOP3.LUT R17, R4, 0x3, RZ, 0xc0, !PT ;  /* 0x0000000304117812 */ /* 0x000fc800078ec0ff */
[----:B------:R-:W-:-:S07]  /*12b0*/  ISETP.NE.AND P0, PT, R17, RZ, PT ;  /* 0x000000ff1100720c */ /* 0x000fce0003f05270 */
[----:B------:R-:W-:Y:S06]  /*12c0*/  @!P1 BRA `(.L_x_62) ;  /* 0x00000000006c9947 */ /* 0x000fec0003800000 */
[----:B------:R-:W0:Y:S01]  /*12d0*/  LDCU UR4, c[0x0][0x3b8] ;  /* 0x00007700ff0477ac */ /* 0x000e220008000800 */
[----:B------:R-:W1:Y:S01]  /*12e0*/  LDCU.64 UR6, c[0x0][0x3b0] ;  /* 0x00007600ff0677ac */ /* 0x000e620008000a00 */
[C---:B0-----:R-:W-:Y:S02]  /*12f0*/  IMAD R5, R3.reuse, UR4, RZ ;  /* 0x0000000403057c24 */ /* 0x041fe4000f8e02ff */
[----:B------:R-:W-:Y:S02]  /*1300*/  VIADD R3, R3, 0x4 ;  /* 0x0000000403037836 */ /* 0x000fe40000000000 */
[----:B--2---:R-:W-:Y:S01]  /*1310*/  VIADD R9, R5, UR4 ;  /* 0x0000000405097c36 */ /* 0x004fe20008000000 */
[----:B------:R-:W-:-:S04]  /*1320*/  IADD3 R7, P1, PT, R0, R5, RZ ;  /* 0x0000000500077210 */ /* 0x000fc80007f3e0ff */
[-C--:B------:R-:W-:Y:S01]  /*1330*/  LEA.HI.X.SX32 R8, R5, R2.reuse, 0x1, P1 ;  /* 0x0000000205087211 */ /* 0x080fe200008f0eff */
[----:B------:R-:W-:Y:S01]  /*1340*/  VIADD R5, R9, UR4 ;  /* 0x0000000409057c36 */ /* 0x000fe20008000000 */
[----:B-1----:R-:W-:Y:S02]  /*1350*/  LEA R6, P1, R7, UR6, 0x3 ;  /* 0x0000000607067c11 */ /* 0x002fe4000f8218ff */
[C---:B------:R-:W-:Y:S01]  /*1360*/  IADD3 R12, P2, PT, R0.reuse, R9, RZ ;  /* 0x00000009000c7210 */ /* 0x040fe20007f5e0ff */
[----:B------:R-:W-:Y:S01]  /*1370*/  VIADD R11, R5, UR4 ;  /* 0x00000004050b7c36 */ /* 0x000fe20008000000 */
[----:B------:R-:W-:Y:S02]  /*1380*/  LEA.HI.X R7, R7, UR7, R8, 0x3, P1 ;  /* 0x0000000707077c11 */ /* 0x000fe400088f1c08 */
[----:B------:R-:W-:Y:S02]  /*1390*/  IADD3 R15, P3, PT, R0, R5, RZ ;  /* 0x00000005000f7210 */ /* 0x000fe40007f7e0ff */
[----:B------:R-:W-:Y:S01]  /*13a0*/  LEA.HI.X.SX32 R9, R9, R2, 0x1, P2 ;  /* 0x0000000209097211 */ /* 0x000fe200010f0eff */
[----:B------:R0:W-:Y:S01]  /*13b0*/  STG.E.64 desc[UR16][R6.64], RZ ;  /* 0x000000ff06007986 */ /* 0x0001e2000c101b10 */
[----:B------:R-:W-:-:S02]  /*13c0*/  LEA R8, P2, R12, UR6, 0x3 ;  /* 0x000000060c087c11 */ /* 0x000fc4000f8418ff */
[----:B------:R-:W-:Y:S02]  /*13d0*/  IADD3 R13, P1, PT, R0, R11, RZ ;  /* 0x0000000b000d7210 */ /* 0x000fe40007f3e0ff */
[-C--:B------:R-:W-:Y:S02]  /*13e0*/  LEA.HI.X.SX32 R16, R5, R2.reuse, 0x1, P3 ;  /* 0x0000000205107211 */ /* 0x080fe400018f0eff */
[----:B------:R-:W-:Y:S02]  /*13f0*/  LEA R10, P3, R15, UR6, 0x3 ;  /* 0x000000060f0a7c11 */ /* 0x000fe4000f8618ff */
[----:B------:R-:W-:Y:S02]  /*1400*/  LEA.HI.X R9, R12, UR7, R9, 0x3, P2 ;  /* 0x000000070c097c11 */ /* 0x000fe400090f1c09 */
[----:B------:R-:W-:Y:S02]  /*1410*/  LEA.HI.X.SX32 R14, R11, R2, 0x1, P1 ;  /* 0x000000020b0e7211 */ /* 0x000fe400008f0eff */
[----:B------:R-:W-:Y:S01]  /*1420*/  LEA R12, P1, R13, UR6, 0x3 ;  /* 0x000000060d0c7c11 */ /* 0x000fe2000f8218ff */
[----:B------:R0:W-:Y:S01]  /*1430*/  STG.E.64 desc[UR16][R8.64], RZ ;  /* 0x000000ff08007986 */ /* 0x0001e2000c101b10 */
[----:B------:R-:W-:-:S02]  /*1440*/  LEA.HI.X R11, R15, UR7, R16, 0x3, P3 ;  /* 0x000000070f0b7c11 */ /* 0x000fc400098f1c10 */
[----:B------:R-:W-:-:S03]  /*1450*/  LEA.HI.X R13, R13, UR7, R14, 0x3, P1 ;  /* 0x000000070d0d7c11 */ /* 0x000fc600088f1c0e */
[----:B------:R0:W-:Y:S04]  /*1460*/  STG.E.64 desc[UR16][R10.64], RZ ;  /* 0x000000ff0a007986 */ /* 0x0001e8000c101b10 */
[----:B------:R0:W-:Y:S02]  /*1470*/  STG.E.64 desc[UR16][R12.64], RZ ;  /* 0x000000ff0c007986 */ /* 0x0001e4000c101b10 */
.L_x_62:
[----:B------:R-:W-:Y:S05]  /*1480*/  @!P0 EXIT ;  /* 0x000000000000894d */ /* 0x000fea0003800000 */
[----:B------:R-:W-:Y:S02]  /*1490*/  ISETP.NE.AND P1, PT, R17, 0x1, PT ;  /* 0x000000011100780c */ /* 0x000fe40003f25270 */
[----:B------:R-:W-:-:S04]  /*14a0*/  LOP3.LUT R4, R4, 0x1, RZ, 0xc0, !PT ;  /* 0x0000000104047812 */ /* 0x000fc800078ec0ff */
[----:B------:R-:W-:-:S07]  /*14b0*/  ISETP.NE.U32.AND P0, PT, R4, 0x1, PT ;  /* 0x000000010400780c */ /* 0x000fce0003f05070 */
[----:B------:R-:W-:Y:S06]  /*14c0*/  @!P1 BRA `(.L_x_63) ;  /* 0x00000000003c9947 */ /* 0x000fec0003800000 */
[----:B------:R-:W1:Y:S01]  /*14d0*/  LDCU UR4, c[0x0][0x3b8] ;  /* 0x00007700ff0477ac */ /* 0x000e620008000800 */
[----:B------:R-:W3:Y:S01]  /*14e0*/  LDCU.64 UR6, c[0x0][0x3b0] ;  /* 0x00007600ff0677ac */ /* 0x000ee20008000a00 */
[C---:B-1----:R-:W-:Y:S02]  /*14f0*/  IMAD R5, R3.reuse, UR4, RZ ;  /* 0x0000000403057c24 */ /* 0x042fe4000f8e02ff */
[----:B------:R-:W-:Y:S02]  /*1500*/  VIADD R3, R3, 0x2 ;  /* 0x0000000203037836 */ /* 0x000fe40000000000 */
[----:B0-2---:R-:W-:Y:S01]  /*1510*/  VIADD R9, R5, UR4 ;  /* 0x0000000405097c36 */ /* 0x005fe20008000000 */
[----:B------:R-:W-:-:S04]  /*1520*/  IADD3 R7, P1, PT, R0, R5, RZ ;  /* 0x0000000500077210 */ /* 0x000fc80007f3e0ff */
[----:B------:R-:W-:Y:S02]  /*1530*/  IADD3 R10, P2, PT, R0, R9, RZ ;  /* 0x00000009000a7210 */ /* 0x000fe40007f5e0ff */
[-C--:B------:R-:W-:Y:S02]  /*1540*/  LEA.HI.X.SX32 R8, R5, R2.reuse, 0x1, P1 ;  /* 0x0000000205087211 */ /* 0x080fe400008f0eff */
[----:B---3--:R-:W-:Y:S02]  /*1550*/  LEA R4, P1, R7, UR6, 0x3 ;  /* 0x0000000607047c11 */ /* 0x008fe4000f8218ff */
[----:B------:R-:W-:Y:S02]  /*1560*/  LEA.HI.X.SX32 R9, R9, R2, 0x1, P2 ;  /* 0x0000000209097211 */ /* 0x000fe400010f0eff */
[----:B------:R-:W-:Y:S02]  /*1570*/  LEA R6, P2, R10, UR6, 0x3 ;  /* 0x000000060a067c11 */ /* 0x000fe4000f8418ff */
[----:B------:R-:W-:-:S02]  /*1580*/  LEA.HI.X R5, R7, UR7, R8, 0x3, P1 ;  /* 0x0000000707057c11 */ /* 0x000fc400088f1c08 */
[----:B------:R-:W-:-:S03]  /*1590*/  LEA.HI.X R7, R10, UR7, R9, 0x3, P2 ;  /* 0x000000070a077c11 */ /* 0x000fc600090f1c09 */
[----:B------:R1:W-:Y:S04]  /*15a0*/  STG.E.64 desc[UR16][R4.64], RZ ;  /* 0x000000ff04007986 */ /* 0x0003e8000c101b10 */
[----:B------:R1:W-:Y:S02]  /*15b0*/  STG.E.64 desc[UR16][R6.64], RZ ;  /* 0x000000ff06007986 */ /* 0x0003e4000c101b10 */
.L_x_63:
[----:B------:R-:W-:Y:S05]  /*15c0*/  @P0 EXIT ;  /* 0x000000000000094d */ /* 0x000fea0003800000 */
[----:B------:R-:W3:Y:S01]  /*15d0*/  LDCU UR4, c[0x0][0x3b8] ;  /* 0x00007700ff0477ac */ /* 0x000ee20008000800 */
[----:B------:R-:W4:Y:S01]  /*15e0*/  LDCU.64 UR6, c[0x0][0x3b0] ;  /* 0x00007600ff0677ac */ /* 0x000f220008000a00 */
[----:B---3--:R-:W-:-:S05]  /*15f0*/  IMAD R3, R3, UR4, RZ ;  /* 0x0000000403037c24 */ /* 0x008fca000f8e02ff */
[----:B------:R-:W-:-:S04]  /*1600*/  IADD3 R0, P0, PT, R0, R3, RZ ;  /* 0x0000000300007210 */ /* 0x000fc80007f1e0ff */
[----:B------:R-:W-:Y:S02]  /*1610*/  LEA.HI.X.SX32 R3, R3, R2, 0x1, P0 ;  /* 0x0000000203037211 */ /* 0x000fe400000f0eff */
[----:B----4-:R-:W-:-:S04]  /*1620*/  LEA R2, P0, R0, UR6, 0x3 ;  /* 0x0000000600027c11 */ /* 0x010fc8000f8018ff */
[----:B------:R-:W-:-:S05]  /*1630*/  LEA.HI.X R3, R0, UR7, R3, 0x3, P0 ;  /* 0x0000000700037c11 */ /* 0x000fca00080f1c03 */
[----:B------:R-:W-:Y:S01]  /*1640*/  STG.E.64 desc[UR16][R2.64], RZ ;  /* 0x000000ff02007986 */ /* 0x000fe2000c101b10 */
[----:B------:R-:W-:Y:S05]  /*1650*/  EXIT ;  /* 0x000000000000794d */ /* 0x000fea0003800000 */
.L_x_64:
        /* <DEDUP_REMOVED lines=10> */
.L_x_70:


//--------------------- .nv.shared._Z15dgemm_kernel4_2iiiiiPdiS_iS_i --------------------------
	.section	.nv.shared._Z15dgemm_kernel4_2iiiiiPdiS_iS_i,"aw",@nobits
	.sectionflags	@""
	.align	16
	.zero		1024


//--------------------- .nv.shared.reserved.0     --------------------------
	.section	.nv.shared.reserved.0,"aw",@nobits
	.weak		__nv_reservedSMEM_offset_0_alias
	.size		__nv_reservedSMEM_offset_0_alias, 0, 64
	.other		__nv_reservedSMEM_offset_0_alias,@"STO_CUDA_RESERVED_SHARED STV_DEFAULT"
__nv_reservedSMEM_offset_0_alias:
	.zero		0
	.zero		64


//--------------------- .nv.shared._Z15dgemm_kernel4_1iiiiiPdiS_iS_i --------------------------
	.section	.nv.shared._Z15dgemm_kernel4_1iiiiiPdiS_iS_i,"aw",@nobits
	.sectionflags	@""
	.align	16
	.zero		1024


//--------------------- .nv.shared._Z13dgemm_kernel4iiiiPdiS_iS_i --------------------------
	.section	.nv.shared._Z13dgemm_kernel4iiiiPdiS_iS_i,"aw",@nobits
	.sectionflags	@""
	.align	16
	.zero		1024


//--------------------- .nv.shared._Z13dgemm_kernel3iiiiPdiS_iS_i --------------------------
	.section	.nv.shared._Z13dgemm_kernel3iiiiPdiS_iS_i,"aw",@nobits
	.sectionflags	@""
	.align	16
	.zero		1024


//--------------------- .nv.shared._Z15dgemm_kernel2_1iiiPdiS_iS_i --------------------------
	.section	.nv.shared._Z15dgemm_kernel2_1iiiPdiS_iS_i,"aw",@nobits
	.sectionflags	@""
	.align	16
	.zero		1024


//--------------------- .nv.shared._Z13dgemm_kernel2iiiPdiS_iS_i --------------------------
	.section	.nv.shared._Z13dgemm_kernel2iiiPdiS_iS_i,"aw",@nobits
	.sectionflags	@""
	.align	16
	.zero		1024


//--------------------- .nv.constant0._Z15dgemm_kernel4_2iiiiiPdiS_iS_i --------------------------
	.section	.nv.constant0._Z15dgemm_kernel4_2iiiiiPdiS_iS_i,"a",@progbits
	.sectionflags	@""
	.align	4
.nv.constant0._Z15dgemm_kernel4_2iiiiiPdiS_iS_i:
	.zero		964


//--------------------- .nv.constant0._Z15dgemm_kernel4_1iiiiiPdiS_iS_i --------------------------
	.section	.nv.constant0._Z15dgemm_kernel4_1iiiiiPdiS_iS_i,"a",@progbits
	.sectionflags	@""
	.align	4
.nv.constant0._Z15dgemm_kernel4_1iiiiiPdiS_iS_i:
	.zero		964


//--------------------- .nv.constant0._Z13dgemm_kernel4iiiiPdiS_iS_i --------------------------
	.section	.nv.constant0._Z13dgemm_kernel4iiiiPdiS_iS_i,"a",@progbits
	.sectionflags	@""
	.align	4
.nv.constant0._Z13dgemm_kernel4iiiiPdiS_iS_i:
	.zero		956


//--------------------- .nv.constant0._Z13dgemm_kernel3iiiiPdiS_iS_i --------------------------
	.section	.nv.constant0._Z13dgemm_kernel3iiiiPdiS_iS_i,"a",@progbits
	.sectionflags	@""
	.align	4
.nv.constant0._Z13dgemm_kernel3iiiiPdiS_iS_i:
	.zero		956


//--------------------- .nv.constant0._Z15dgemm_kernel2_1iiiPdiS_iS_i --------------------------
	.section	.nv.constant0._Z15dgemm_kernel2_1iiiPdiS_iS_i,"a",@progbits
	.sectionflags	@""
	.align	4
.nv.constant0._Z15dgemm_kernel2_1iiiPdiS_iS_i:
	.zero		956


//--------------------- .nv.constant0._Z13dgemm_kernel2iiiPdiS_iS_i --------------------------
	.section	.nv.constant0._Z13dgemm_kernel2iiiPdiS_iS_i,"a",@progbits
	.sectionflags	@""
	.align	4
.nv.constant0._Z13dgemm_kernel2iiiPdiS_iS_i:
	.zero		956


//--------------------- SYMBOLS --------------------------

	.type		.nv.reservedSmem.offset0,@object
	.size		.nv.reservedSmem.offset0,0x4
	.type		.nv.reservedSmem.cap,@object
	.size		.nv.reservedSmem.cap,0x4
